	.target	sm_100a

	.elftype	@"ET_EXEC"


//--------------------- .note.nv.tkinfo           --------------------------
	.section	.note.nv.tkinfo,"",@"SHT_NOTE"
	.sectionflags	@"SHF_NOTE_NV_TKINFO"
	.tkinfo
        /*0018*/ 	.word	0x00000002
        /*0030*/ 	.string	""
        /*0030*/ 	.string	"ptxas"
        /*0030*/ 	.string	"Cuda compilation tools, release 13.0, V13.0.88"
        /*0030*/ 	.string	"Build cuda_13.0.r13.0/compiler.36424714_0"
        /*0030*/ 	.string	"-arch sm_100a -m 64 "



//--------------------- .note.nv.cuinfo           --------------------------
	.section	.note.nv.cuinfo,"",@"SHT_NOTE"
	.sectionflags	@"SHF_NOTE_NV_CUINFO"
        /*0018*/ 	.short	0x0002
        /*001a*/ 	.short	0x0064
        /*001c*/ 	.short	0x0082
	.zero		2


//--------------------- .nv.info                  --------------------------
	.section	.nv.info,"",@"SHT_CUDA_INFO"
	.align	4


	//----- nvinfo : EIATTR_REGCOUNT
	.align		4
        /*0000*/ 	.byte	0x04, 0x2f
        /*0002*/ 	.short	(.L_19 - .L_18)
	.align		4
.L_18:
        /*0004*/ 	.word	index@(_ZN7cutlass13device_kernelINS_4conv6kernel13ConvUniversalINS1_16ConvProblemShapeILNS1_8OperatorE1ELi2EEENS1_10collective14CollectiveConvINS1_47MainloopSm100TmaUmmaWarpSpecializedImplicitGemmILS5_1ELi41ELi2ELi1ELi2EN4cute5tupleIJNSA_1CILi2EEENSC_ILi1EEESE_EEEEENSB_IJNSC_ILi256EEENSC_ILi64EEENSB_IJNSC_ILi32EEEEEEEEENS_12float_e4m3_tESM_NSA_8TiledMMAINSA_8MMA_AtomIJNSA_10MMA_TraitsINSA_25SM100_MMA_F8F6F4_2x1SM_SSEJSM_SM_fSH_SI_NSA_17integral_constantINSA_4UMMA5MajorELST_0EEENSR_IST_LST_1EEENSR_INSS_7ScaleInELSW_0EEESX_EEEEEENSA_6LayoutINSB_IJSE_SE_SE_EEENSB_IJNSC_ILi0EEES12_S12_EEEEENSB_IJNSA_10UnderscoreES15_S15_EEEEENS7_6detail27Sm100ImplicitGemmTileTraitsINSA_25SM100_TMA_2SM_LOAD_IM2COLENSA_14ComposedLayoutINSA_7SwizzleILi1ELi4ELi3EEENSA_18smem_ptr_flag_bitsILi8EEENS10_INSB_IJNSC_ILi8EEESJ_EEENSB_IJSJ_SE_EEEEEEEvEENS19_INSA_18SM100_TMA_2SM_LOADENS1B_IS1D_S1F_NS10_INSB_IJSJ_S1G_EEENSB_IJSE_SJ_EEEEEEEvEEEENS_8epilogue10collective18CollectiveEpilogueINS1T_23Sm100TmaWarpSpecializedILi1ELi1ELi64ELb0ELb0EEEJNSB_IJNSC_ILi128EEESI_SK_EEENSB_IJNS10_IS1Y_SE_EENS10_ISI_SE_EEEEESM_NSB_IJNSB_IJlllEEESE_S12_EEESM_S24_NS1T_6fusion15FusionCallbacksIS1X_NS25_17LinearCombinationISM_fSM_fLNS_15FloatRoundStyleE2EEES1Z_S22_JEEENSA_5SM1004TMEM4LOAD26SM100_TMEM_LOAD_32dp32b64xENSA_20SM90_TMA_LOAD_IM2COLENS1B_INS1C_ILi2ELi4ELi3EEES1F_NS10_INSB_IJS1G_SI_EEENSB_IJSI_SE_EEEEEEENSA_39AutoVectorizingCopyWithAssumedAlignmentILi128EEENSA_21SM90_TMA_STORE_IM2COLES2K_S2M_S2M_EEEvvEEEEvNT_6ParamsE)
        /*0008*/ 	.word	0x000000a8


	//----- nvinfo : EIATTR_FRAME_SIZE
	.align		4
.L_19:
        /*000c*/ 	.byte	0x04, 0x11
        /*000e*/ 	.short	(.L_21 - .L_20)
	.align		4
.L_20:
        /*0010*/ 	.word	index@($__internal_2_$__cuda_sm10x_tcgen05_guardrail_trap_unallocated_columns_being_dealloced)
        /*0014*/ 	.word	0x00000008


	//----- nvinfo : EIATTR_FRAME_SIZE
	.align		4
.L_21:
        /*0018*/ 	.byte	0x04, 0x11
        /*001a*/ 	.short	(.L_23 - .L_22)
	.align		4
.L_22:
        /*001c*/ 	.word	index@($__internal_1_$__cuda_sm10x_tcgen05_guardrail_trap_phase_invalid_during_alloc)
        /*0020*/ 	.word	0x00000008


	//----- nvinfo : EIATTR_FRAME_SIZE
	.align		4
.L_23:
        /*0024*/ 	.byte	0x04, 0x11
        /*0026*/ 	.short	(.L_25 - .L_24)
	.align		4
.L_24:
        /*0028*/ 	.word	index@($__internal_0_$__cuda_sm10x_tcgen05_guardrail_trap_col_being_dealloced_not_returned_by_alloc)
        /*002c*/ 	.word	0x00000008


	//----- nvinfo : EIATTR_FRAME_SIZE
	.align		4
.L_25:
        /*0030*/ 	.byte	0x04, 0x11
        /*0032*/ 	.short	(.L_27 - .L_26)
	.align		4
.L_26:
        /*0034*/ 	.word	index@(_ZN7cutlass13device_kernelINS_4conv6kernel13ConvUniversalINS1_16ConvProblemShapeILNS1_8OperatorE1ELi2EEENS1_10collective14CollectiveConvINS1_47MainloopSm100TmaUmmaWarpSpecializedImplicitGemmILS5_1ELi41ELi2ELi1ELi2EN4cute5tupleIJNSA_1CILi2EEENSC_ILi1EEESE_EEEEENSB_IJNSC_ILi256EEENSC_ILi64EEENSB_IJNSC_ILi32EEEEEEEEENS_12float_e4m3_tESM_NSA_8TiledMMAINSA_8MMA_AtomIJNSA_10MMA_TraitsINSA_25SM100_MMA_F8F6F4_2x1SM_SSEJSM_SM_fSH_SI_NSA_17integral_constantINSA_4UMMA5MajorELST_0EEENSR_IST_LST_1EEENSR_INSS_7ScaleInELSW_0EEESX_EEEEEENSA_6LayoutINSB_IJSE_SE_SE_EEENSB_IJNSC_ILi0EEES12_S12_EEEEENSB_IJNSA_10UnderscoreES15_S15_EEEEENS7_6detail27Sm100ImplicitGemmTileTraitsINSA_25SM100_TMA_2SM_LOAD_IM2COLENSA_14ComposedLayoutINSA_7SwizzleILi1ELi4ELi3EEENSA_18smem_ptr_flag_bitsILi8EEENS10_INSB_IJNSC_ILi8EEESJ_EEENSB_IJSJ_SE_EEEEEEEvEENS19_INSA_18SM100_TMA_2SM_LOADENS1B_IS1D_S1F_NS10_INSB_IJSJ_S1G_EEENSB_IJSE_SJ_EEEEEEEvEEEENS_8epilogue10collective18CollectiveEpilogueINS1T_23Sm100TmaWarpSpecializedILi1ELi1ELi64ELb0ELb0EEEJNSB_IJNSC_ILi128EEESI_SK_EEENSB_IJNS10_IS1Y_SE_EENS10_ISI_SE_EEEEESM_NSB_IJNSB_IJlllEEESE_S12_EEESM_S24_NS1T_6fusion15FusionCallbacksIS1X_NS25_17LinearCombinationISM_fSM_fLNS_15FloatRoundStyleE2EEES1Z_S22_JEEENSA_5SM1004TMEM4LOAD26SM100_TMEM_LOAD_32dp32b64xENSA_20SM90_TMA_LOAD_IM2COLENS1B_INS1C_ILi2ELi4ELi3EEES1F_NS10_INSB_IJS1G_SI_EEENSB_IJSI_SE_EEEEEEENSA_39AutoVectorizingCopyWithAssumedAlignmentILi128EEENSA_21SM90_TMA_STORE_IM2COLES2K_S2M_S2M_EEEvvEEEEvNT_6ParamsE)
        /*0038*/ 	.word	0x00000008


	//----- nvinfo : EIATTR_MIN_STACK_SIZE
	.align		4
.L_27:
        /*003c*/ 	.byte	0x04, 0x12
        /*003e*/ 	.short	(.L_29 - .L_28)
	.align		4
.L_28:
        /*0040*/ 	.word	index@(_ZN7cutlass13device_kernelINS_4conv6kernel13ConvUniversalINS1_16ConvProblemShapeILNS1_8OperatorE1ELi2EEENS1_10collective14CollectiveConvINS1_47MainloopSm100TmaUmmaWarpSpecializedImplicitGemmILS5_1ELi41ELi2ELi1ELi2EN4cute5tupleIJNSA_1CILi2EEENSC_ILi1EEESE_EEEEENSB_IJNSC_ILi256EEENSC_ILi64EEENSB_IJNSC_ILi32EEEEEEEEENS_12float_e4m3_tESM_NSA_8TiledMMAINSA_8MMA_AtomIJNSA_10MMA_TraitsINSA_25SM100_MMA_F8F6F4_2x1SM_SSEJSM_SM_fSH_SI_NSA_17integral_constantINSA_4UMMA5MajorELST_0EEENSR_IST_LST_1EEENSR_INSS_7ScaleInELSW_0EEESX_EEEEEENSA_6LayoutINSB_IJSE_SE_SE_EEENSB_IJNSC_ILi0EEES12_S12_EEEEENSB_IJNSA_10UnderscoreES15_S15_EEEEENS7_6detail27Sm100ImplicitGemmTileTraitsINSA_25SM100_TMA_2SM_LOAD_IM2COLENSA_14ComposedLayoutINSA_7SwizzleILi1ELi4ELi3EEENSA_18smem_ptr_flag_bitsILi8EEENS10_INSB_IJNSC_ILi8EEESJ_EEENSB_IJSJ_SE_EEEEEEEvEENS19_INSA_18SM100_TMA_2SM_LOADENS1B_IS1D_S1F_NS10_INSB_IJSJ_S1G_EEENSB_IJSE_SJ_EEEEEEEvEEEENS_8epilogue10collective18CollectiveEpilogueINS1T_23Sm100TmaWarpSpecializedILi1ELi1ELi64ELb0ELb0EEEJNSB_IJNSC_ILi128EEESI_SK_EEENSB_IJNS10_IS1Y_SE_EENS10_ISI_SE_EEEEESM_NSB_IJNSB_IJlllEEESE_S12_EEESM_S24_NS1T_6fusion15FusionCallbacksIS1X_NS25_17LinearCombinationISM_fSM_fLNS_15FloatRoundStyleE2EEES1Z_S22_JEEENSA_5SM1004TMEM4LOAD26SM100_TMEM_LOAD_32dp32b64xENSA_20SM90_TMA_LOAD_IM2COLENS1B_INS1C_ILi2ELi4ELi3EEES1F_NS10_INSB_IJS1G_SI_EEENSB_IJSI_SE_EEEEEEENSA_39AutoVectorizingCopyWithAssumedAlignmentILi128EEENSA_21SM90_TMA_STORE_IM2COLES2K_S2M_S2M_EEEvvEEEEvNT_6ParamsE)
        /*0044*/ 	.word	0x00000008
.L_29:


//--------------------- .nv.compat                --------------------------
	.section	.nv.compat,"",@"SHT_CUDA_COMPAT_INFO"
	.align	4
        /*0000*/ 	.byte	0x02, 0x09, 0x01, 0x00, 0x02, 0x02, 0x02, 0x00, 0x02, 0x05, 0x05, 0x00, 0x03, 0x07, 0x01, 0x01
        /*0010*/ 	.byte	0x02, 0x03, 0x01, 0x00, 0x02, 0x06, 0x01, 0x00, 0x04, 0x0b, 0x08, 0x00, 0x09, 0x00, 0x00, 0x00
        /*0020*/ 	.byte	0x00, 0x00, 0x00, 0x00


//--------------------- .nv.info._ZN7cutlass13device_kernelINS_4conv6kernel13ConvUniversalINS1_16ConvProblemShapeILNS1_8OperatorE1ELi2EEENS1_10collective14CollectiveConvINS1_47MainloopSm100TmaUmmaWarpSpecializedImplicitGemmILS5_1ELi41ELi2ELi1ELi2EN4cute5tupleIJNSA_1CILi2EEENSC_ILi1EEESE_EEEEENSB_IJNSC_ILi256EEENSC_ILi64EEENSB_IJNSC_ILi32EEEEEEEEENS_12float_e4m3_tESM_NSA_8TiledMMAINSA_8MMA_AtomIJNSA_10MMA_TraitsINSA_25SM100_MMA_F8F6F4_2x1SM_SSEJSM_SM_fSH_SI_NSA_17integral_constantINSA_4UMMA5MajorELST_0EEENSR_IST_LST_1EEENSR_INSS_7ScaleInELSW_0EEESX_EEEEEENSA_6LayoutINSB_IJSE_SE_SE_EEENSB_IJNSC_ILi0EEES12_S12_EEEEENSB_IJNSA_10UnderscoreES15_S15_EEEEENS7_6detail27Sm100ImplicitGemmTileTraitsINSA_25SM100_TMA_2SM_LOAD_IM2COLENSA_14ComposedLayoutINSA_7SwizzleILi1ELi4ELi3EEENSA_18smem_ptr_flag_bitsILi8EEENS10_INSB_IJNSC_ILi8EEESJ_EEENSB_IJSJ_SE_EEEEEEEvEENS19_INSA_18SM100_TMA_2SM_LOADENS1B_IS1D_S1F_NS10_INSB_IJSJ_S1G_EEENSB_IJSE_SJ_EEEEEEEvEEEENS_8epilogue10collective18CollectiveEpilogueINS1T_23Sm100TmaWarpSpecializedILi1ELi1ELi64ELb0ELb0EEEJNSB_IJNSC_ILi128EEESI_SK_EEENSB_IJNS10_IS1Y_SE_EENS10_ISI_SE_EEEEESM_NSB_IJNSB_IJlllEEESE_S12_EEESM_S24_NS1T_6fusion15FusionCallbacksIS1X_NS25_17LinearCombinationISM_fSM_fLNS_15FloatRoundStyleE2EEES1Z_S22_JEEENSA_5SM1004TMEM4LOAD26SM100_TMEM_LOAD_32dp32b64xENSA_20SM90_TMA_LOAD_IM2COLENS1B_INS1C_ILi2ELi4ELi3EEES1F_NS10_INSB_IJS1G_SI_EEENSB_IJSI_SE_EEEEEEENSA_39AutoVectorizingCopyWithAssumedAlignmentILi128EEENSA_21SM90_TMA_STORE_IM2COLES2K_S2M_S2M_EEEvvEEEEvNT_6ParamsE --------------------------
	.section	.nv.info._ZN7cutlass13device_kernelINS_4conv6kernel13ConvUniversalINS1_16ConvProblemShapeILNS1_8OperatorE1ELi2EEENS1_10collective14CollectiveConvINS1_47MainloopSm100TmaUmmaWarpSpecializedImplicitGemmILS5_1ELi41ELi2ELi1ELi2EN4cute5tupleIJNSA_1CILi2EEENSC_ILi1EEESE_EEEEENSB_IJNSC_ILi256EEENSC_ILi64EEENSB_IJNSC_ILi32EEEEEEEEENS_12float_e4m3_tESM_NSA_8TiledMMAINSA_8MMA_AtomIJNSA_10MMA_TraitsINSA_25SM100_MMA_F8F6F4_2x1SM_SSEJSM_SM_fSH_SI_NSA_17integral_constantINSA_4UMMA5MajorELST_0EEENSR_IST_LST_1EEENSR_INSS_7ScaleInELSW_0EEESX_EEEEEENSA_6LayoutINSB_IJSE_SE_SE_EEENSB_IJNSC_ILi0EEES12_S12_EEEEENSB_IJNSA_10UnderscoreES15_S15_EEEEENS7_6detail27Sm100ImplicitGemmTileTraitsINSA_25SM100_TMA_2SM_LOAD_IM2COLENSA_14ComposedLayoutINSA_7SwizzleILi1ELi4ELi3EEENSA_18smem_ptr_flag_bitsILi8EEENS10_INSB_IJNSC_ILi8EEESJ_EEENSB_IJSJ_SE_EEEEEEEvEENS19_INSA_18SM100_TMA_2SM_LOADENS1B_IS1D_S1F_NS10_INSB_IJSJ_S1G_EEENSB_IJSE_SJ_EEEEEEEvEEEENS_8epilogue10collective18CollectiveEpilogueINS1T_23Sm100TmaWarpSpecializedILi1ELi1ELi64ELb0ELb0EEEJNSB_IJNSC_ILi128EEESI_SK_EEENSB_IJNS10_IS1Y_SE_EENS10_ISI_SE_EEEEESM_NSB_IJNSB_IJlllEEESE_S12_EEESM_S24_NS1T_6fusion15FusionCallbacksIS1X_NS25_17LinearCombinationISM_fSM_fLNS_15FloatRoundStyleE2EEES1Z_S22_JEEENSA_5SM1004TMEM4LOAD26SM100_TMEM_LOAD_32dp32b64xENSA_20SM90_TMA_LOAD_IM2COLENS1B_INS1C_ILi2ELi4ELi3EEES1F_NS10_INSB_IJS1G_SI_EEENSB_IJSI_SE_EEEEEEENSA_39AutoVectorizingCopyWithAssumedAlignmentILi128EEENSA_21SM90_TMA_STORE_IM2COLES2K_S2M_S2M_EEEvvEEEEvNT_6ParamsE,"",@"SHT_CUDA_INFO"
	.sectionflags	@""
	.align	4


	//----- nvinfo : EIATTR_CUDA_API_VERSION
	.align		4
        /*0000*/ 	.byte	0x04, 0x37
        /*0002*/ 	.short	(.L_31 - .L_30)
.L_30:
        /*0004*/ 	.word	0x00000082


	//----- nvinfo : EIATTR_KPARAM_INFO
	.align		4
.L_31:
        /*0008*/ 	.byte	0x04, 0x17
        /*000a*/ 	.short	(.L_33 - .L_32)
.L_32:
        /*000c*/ 	.word	0x00000000
        /*0010*/ 	.short	0x0000
        /*0012*/ 	.short	0x0000
        /*0014*/ 	.byte	0x00, 0xf0, 0x01, 0x20


	//----- nvinfo : EIATTR_AT_ENTRY_FRAGMENTS
	.align		4
.L_33:
        /*0018*/ 	.byte	0x04, 0x4f
        /*001a*/ 	.short	(.L_35 - .L_34)


	//   ....[0]....
.L_34:
        /*001c*/ 	.word	0x00000007


	//----- nvinfo : EIATTR_RESERVED_SMEM_USED
	.align		4
.L_35:
        /*0020*/ 	.byte	0x01, 0x41
	.zero		2


	//----- nvinfo : EIATTR_SPARSE_MMA_MASK
	.align		4
        /*0024*/ 	.byte	0x03, 0x50
        /*0026*/ 	.short	0x0000


	//----- nvinfo : EIATTR_TCGEN05_2CTA_USED
	.align		4
        /*0028*/ 	.byte	0x01, 0x52
	.zero		2


	//----- nvinfo : EIATTR_MAXREG_COUNT
	.align		4
        /*002c*/ 	.byte	0x03, 0x1b
        /*002e*/ 	.short	0x00ff


	//----- nvinfo : EIATTR_NUM_BARRIERS
	.align		4
        /*0030*/ 	.byte	0x02, 0x4c
        /*0032*/ 	.byte	0x07
	.zero		1


	//----- nvinfo : EIATTR_EXTERNS
	.align		4
        /*0034*/ 	.byte	0x04, 0x0f
        /*0036*/ 	.short	(.L_37 - .L_36)


	//   ....[0]....
	.align		4
.L_36:
        /*0038*/ 	.word	index@(__assertfail)


	//----- nvinfo : EIATTR_MERCURY_ISA_VERSION
	.align		4
.L_37:
        /*003c*/ 	.byte	0x03, 0x5f
        /*003e*/ 	.short	0x0101


	//----- nvinfo : EIATTR_INT_WARP_WIDE_INSTR_OFFSETS
	.align		4
        /*0040*/ 	.byte	0x04, 0x31
        /*0042*/ 	.short	(.L_39 - .L_38)


	//   ....[0]....
.L_38:
        /*0044*/ 	.word	0x000010c0


	//   ....[1]....
        /*0048*/ 	.word	0x00001170


	//   ....[2]....
        /*004c*/ 	.word	0x00005b50


	//   ....[3]....
        /*0050*/ 	.word	0x00005b70


	//   ....[4]....
        /*0054*/ 	.word	0x00005ba0


	//   ....[5]....
        /*0058*/ 	.word	0x00006710


	//   ....[6]....
        /*005c*/ 	.word	0x000068d0


	//----- nvinfo : EIATTR_COOP_GROUP_MASK_REGIDS
	.align		4
.L_39:
        /*0060*/ 	.byte	0x04, 0x29
        /*0062*/ 	.short	(.L_41 - .L_40)


	//   ....[0]....
.L_40:
        /*0064*/ 	.word	0xffffffff


	//   ....[1]....
        /*0068*/ 	.word	0xffffffff


	//   ....[2]....
        /*006c*/ 	.word	0xffffffff


	//   ....[3]....
        /*0070*/ 	.word	0xffffffff


	//   ....[4]....
        /*0074*/ 	.word	0xffffffff


	//   ....[5]....
        /*0078*/ 	.word	0xffffffff


	//   ....[6]....
        /*007c*/ 	.word	0xffffffff


	//   ....[7]....
        /*0080*/ 	.word	0xffffffff


	//   ....[8]....
        /*0084*/ 	.word	0xffffffff


	//   ....[9]....
        /*0088*/ 	.word	0xffffffff


	//   ....[10]....
        /*008c*/ 	.word	0xffffffff


	//   ....[11]....
        /*0090*/ 	.word	0xffffffff


	//   ....[12]....
        /*0094*/ 	.word	0xffffffff


	//----- nvinfo : EIATTR_COOP_GROUP_INSTR_OFFSETS
	.align		4
.L_41:
        /*0098*/ 	.byte	0x04, 0x28
        /*009a*/ 	.short	(.L_43 - .L_42)


	//   ....[0]....
.L_42:
        /*009c*/ 	.word	0x000000d0


	//   ....[1]....
        /*00a0*/ 	.word	0x00000540


	//   ....[2]....
        /*00a4*/ 	.word	0x00000bb0


	//   ....[3]....
        /*00a8*/ 	.word	0x00000cf0


	//   ....[4]....
        /*00ac*/ 	.word	0x00000df0


	//   ....[5]....
        /*00b0*/ 	.word	0x00000f40


	//   ....[6]....
        /*00b4*/ 	.word	0x000011e0


	//   ....[7]....
        /*00b8*/ 	.word	0x00002880


	//   ....[8]....
        /*00bc*/ 	.word	0x00004be0


	//   ....[9]....
        /*00c0*/ 	.word	0x000050b0


	//   ....[10]....
        /*00c4*/ 	.word	0x000050e0


	//   ....[11]....
        /*00c8*/ 	.word	0x00005a70


	//   ....[12]....
        /*00cc*/ 	.word	0x00005c70


	//----- nvinfo : EIATTR_VRC_CTA_INIT_COUNT
	.align		4
.L_43:
        /*00d0*/ 	.byte	0x02, 0x4a
        /*00d2*/ 	.byte	0x80
	.zero		1


	//----- nvinfo : EIATTR_SYSCALL_OFFSETS
	.align		4
        /*00d4*/ 	.byte	0x04, 0x46
        /*00d6*/ 	.short	(.L_45 - .L_44)


	//   ....[0]....
.L_44:
        /*00d8*/ 	.word	0x00007440


	//   ....[1]....
        /*00dc*/ 	.word	0x00007580


	//   ....[2]....
        /*00e0*/ 	.word	0x00007d60


	//----- nvinfo : EIATTR_MBARRIER_INSTR_OFFSETS
	.align		4
.L_45:
        /*00e4*/ 	.byte	0x04, 0x39
        /*00e6*/ 	.short	(.L_47 - .L_46)


	//   ....[0]....
.L_46:
        /*00e8*/ 	.word	0x00000670
        /*00ec*/ 	.word	0x000000ff
        /*00f0*/ 	.word	0x00000000
        /*00f4*/ 	.short	0x0100
        /*00f6*/ 	.byte	0x04
	.zero		1


	//   ....[1]....
        /*00f8*/ 	.word	0x00000680
        /*00fc*/ 	.word	0x000000ff
        /*0100*/ 	.word	0x00000148
        /*0104*/ 	.short	0x0100
        /*0106*/ 	.byte	0x04
	.zero		1


	//   ....[2]....
        /*0108*/ 	.word	0x00000690
        /*010c*/ 	.word	0x000000ff
        /*0110*/ 	.word	0x00000008
        /*0114*/ 	.short	0x0100
        /*0116*/ 	.byte	0x04
	.zero		1


	//   ....[3]....
        /*0118*/ 	.word	0x000006a0
        /*011c*/ 	.word	0x000000ff
        /*0120*/ 	.word	0x00000150
        /*0124*/ 	.short	0x0100
        /*0126*/ 	.byte	0x04
	.zero		1


	//   ....[4]....
        /*0128*/ 	.word	0x000006b0
        /*012c*/ 	.word	0x000000ff
        /*0130*/ 	.word	0x00000010
        /*0134*/ 	.short	0x0100
        /*0136*/ 	.byte	0x04
	.zero		1


	//   ....[5]....
        /*0138*/ 	.word	0x000006c0
        /*013c*/ 	.word	0x000000ff
        /*0140*/ 	.word	0x00000158
        /*0144*/ 	.short	0x0100
        /*0146*/ 	.byte	0x04
	.zero		1


	//   ....[6]....
        /*0148*/ 	.word	0x000006d0
        /*014c*/ 	.word	0x000000ff
        /*0150*/ 	.word	0x00000018
        /*0154*/ 	.short	0x0100
        /*0156*/ 	.byte	0x04
	.zero		1


	//   ....[7]....
        /*0158*/ 	.word	0x000006e0
        /*015c*/ 	.word	0x000000ff
        /*0160*/ 	.word	0x00000160
        /*0164*/ 	.short	0x0100
        /*0166*/ 	.byte	0x04
	.zero		1


	//   ....[8]....
        /*0168*/ 	.word	0x000006f0
        /*016c*/ 	.word	0x000000ff
        /*0170*/ 	.word	0x00000020
        /*0174*/ 	.short	0x0100
        /*0176*/ 	.byte	0x04
	.zero		1


	//   ....[9]....
        /*0178*/ 	.word	0x00000700
        /*017c*/ 	.word	0x000000ff
        /*0180*/ 	.word	0x00000168
        /*0184*/ 	.short	0x0100
        /*0186*/ 	.byte	0x04
	.zero		1


	//   ....[10]....
        /*0188*/ 	.word	0x00000710
        /*018c*/ 	.word	0x000000ff
        /*0190*/ 	.word	0x00000028
        /*0194*/ 	.short	0x0100
        /*0196*/ 	.byte	0x04
	.zero		1


	//   ....[11]....
        /*0198*/ 	.word	0x00000720
        /*019c*/ 	.word	0x000000ff
        /*01a0*/ 	.word	0x00000170
        /*01a4*/ 	.short	0x0100
        /*01a6*/ 	.byte	0x04
	.zero		1


	//   ....[12]....
        /*01a8*/ 	.word	0x00000730
        /*01ac*/ 	.word	0x000000ff
        /*01b0*/ 	.word	0x00000030
        /*01b4*/ 	.short	0x0100
        /*01b6*/ 	.byte	0x04
	.zero		1


	//   ....[13]....
        /*01b8*/ 	.word	0x00000740
        /*01bc*/ 	.word	0x000000ff
        /*01c0*/ 	.word	0x00000178
        /*01c4*/ 	.short	0x0100
        /*01c6*/ 	.byte	0x04
	.zero		1


	//   ....[14]....
        /*01c8*/ 	.word	0x00000750
        /*01cc*/ 	.word	0x000000ff
        /*01d0*/ 	.word	0x00000038
        /*01d4*/ 	.short	0x0100
        /*01d6*/ 	.byte	0x04
	.zero		1


	//   ....[15]....
        /*01d8*/ 	.word	0x00000760
        /*01dc*/ 	.word	0x000000ff
        /*01e0*/ 	.word	0x00000180
        /*01e4*/ 	.short	0x0100
        /*01e6*/ 	.byte	0x04
	.zero		1


	//   ....[16]....
        /*01e8*/ 	.word	0x00000770
        /*01ec*/ 	.word	0x000000ff
        /*01f0*/ 	.word	0x00000040
        /*01f4*/ 	.short	0x0100
        /*01f6*/ 	.byte	0x04
	.zero		1


	//   ....[17]....
        /*01f8*/ 	.word	0x00000780
        /*01fc*/ 	.word	0x000000ff
        /*0200*/ 	.word	0x00000188
        /*0204*/ 	.short	0x0100
        /*0206*/ 	.byte	0x04
	.zero		1


	//   ....[18]....
        /*0208*/ 	.word	0x00000790
        /*020c*/ 	.word	0x000000ff
        /*0210*/ 	.word	0x00000048
        /*0214*/ 	.short	0x0100
        /*0216*/ 	.byte	0x04
	.zero		1


	//   ....[19]....
        /*0218*/ 	.word	0x000007a0
        /*021c*/ 	.word	0x000000ff
        /*0220*/ 	.word	0x00000190
        /*0224*/ 	.short	0x0100
        /*0226*/ 	.byte	0x04
	.zero		1


	//   ....[20]....
        /*0228*/ 	.word	0x000007b0
        /*022c*/ 	.word	0x000000ff
        /*0230*/ 	.word	0x00000050
        /*0234*/ 	.short	0x0100
        /*0236*/ 	.byte	0x04
	.zero		1


	//   ....[21]....
        /*0238*/ 	.word	0x000007c0
        /*023c*/ 	.word	0x000000ff
        /*0240*/ 	.word	0x00000198
        /*0244*/ 	.short	0x0100
        /*0246*/ 	.byte	0x04
	.zero		1


	//   ....[22]....
        /*0248*/ 	.word	0x000007d0
        /*024c*/ 	.word	0x000000ff
        /*0250*/ 	.word	0x00000058
        /*0254*/ 	.short	0x0100
        /*0256*/ 	.byte	0x04
	.zero		1


	//   ....[23]....
        /*0258*/ 	.word	0x000007e0
        /*025c*/ 	.word	0x000000ff
        /*0260*/ 	.word	0x000001a0
        /*0264*/ 	.short	0x0100
        /*0266*/ 	.byte	0x04
	.zero		1


	//   ....[24]....
        /*0268*/ 	.word	0x000007f0
        /*026c*/ 	.word	0x000000ff
        /*0270*/ 	.word	0x00000060
        /*0274*/ 	.short	0x0100
        /*0276*/ 	.byte	0x04
	.zero		1


	//   ....[25]....
        /*0278*/ 	.word	0x00000800
        /*027c*/ 	.word	0x000000ff
        /*0280*/ 	.word	0x000001a8
        /*0284*/ 	.short	0x0100
        /*0286*/ 	.byte	0x04
	.zero		1


	//   ....[26]....
        /*0288*/ 	.word	0x00000810
        /*028c*/ 	.word	0x000000ff
        /*0290*/ 	.word	0x00000068
        /*0294*/ 	.short	0x0100
        /*0296*/ 	.byte	0x04
	.zero		1


	//   ....[27]....
        /*0298*/ 	.word	0x00000820
        /*029c*/ 	.word	0x000000ff
        /*02a0*/ 	.word	0x000001b0
        /*02a4*/ 	.short	0x0100
        /*02a6*/ 	.byte	0x04
	.zero		1


	//   ....[28]....
        /*02a8*/ 	.word	0x00000830
        /*02ac*/ 	.word	0x000000ff
        /*02b0*/ 	.word	0x00000070
        /*02b4*/ 	.short	0x0100
        /*02b6*/ 	.byte	0x04
	.zero		1


	//   ....[29]....
        /*02b8*/ 	.word	0x00000840
        /*02bc*/ 	.word	0x000000ff
        /*02c0*/ 	.word	0x000001b8
        /*02c4*/ 	.short	0x0100
        /*02c6*/ 	.byte	0x04
	.zero		1


	//   ....[30]....
        /*02c8*/ 	.word	0x00000850
        /*02cc*/ 	.word	0x000000ff
        /*02d0*/ 	.word	0x00000078
        /*02d4*/ 	.short	0x0100
        /*02d6*/ 	.byte	0x04
	.zero		1


	//   ....[31]....
        /*02d8*/ 	.word	0x00000860
        /*02dc*/ 	.word	0x000000ff
        /*02e0*/ 	.word	0x000001c0
        /*02e4*/ 	.short	0x0100
        /*02e6*/ 	.byte	0x04
	.zero		1


	//   ....[32]....
        /*02e8*/ 	.word	0x00000870
        /*02ec*/ 	.word	0x000000ff
        /*02f0*/ 	.word	0x00000080
        /*02f4*/ 	.short	0x0100
        /*02f6*/ 	.byte	0x04
	.zero		1


	//   ....[33]....
        /*02f8*/ 	.word	0x00000880
        /*02fc*/ 	.word	0x000000ff
        /*0300*/ 	.word	0x000001c8
        /*0304*/ 	.short	0x0100
        /*0306*/ 	.byte	0x04
	.zero		1


	//   ....[34]....
        /*0308*/ 	.word	0x00000890
        /*030c*/ 	.word	0x000000ff
        /*0310*/ 	.word	0x00000088
        /*0314*/ 	.short	0x0100
        /*0316*/ 	.byte	0x04
	.zero		1


	//   ....[35]....
        /*0318*/ 	.word	0x000008a0
        /*031c*/ 	.word	0x000000ff
        /*0320*/ 	.word	0x000001d0
        /*0324*/ 	.short	0x0100
        /*0326*/ 	.byte	0x04
	.zero		1


	//   ....[36]....
        /*0328*/ 	.word	0x000008b0
        /*032c*/ 	.word	0x000000ff
        /*0330*/ 	.word	0x00000090
        /*0334*/ 	.short	0x0100
        /*0336*/ 	.byte	0x04
	.zero		1


	//   ....[37]....
        /*0338*/ 	.word	0x000008c0
        /*033c*/ 	.word	0x000000ff
        /*0340*/ 	.word	0x000001d8
        /*0344*/ 	.short	0x0100
        /*0346*/ 	.byte	0x04
	.zero		1


	//   ....[38]....
        /*0348*/ 	.word	0x000008d0
        /*034c*/ 	.word	0x000000ff
        /*0350*/ 	.word	0x00000098
        /*0354*/ 	.short	0x0100
        /*0356*/ 	.byte	0x04
	.zero		1


	//   ....[39]....
        /*0358*/ 	.word	0x000008e0
        /*035c*/ 	.word	0x000000ff
        /*0360*/ 	.word	0x000001e0
        /*0364*/ 	.short	0x0100
        /*0366*/ 	.byte	0x04
	.zero		1


	//   ....[40]....
        /*0368*/ 	.word	0x000008f0
        /*036c*/ 	.word	0x000000ff
        /*0370*/ 	.word	0x000000a0
        /*0374*/ 	.short	0x0100
        /*0376*/ 	.byte	0x04
	.zero		1


	//   ....[41]....
        /*0378*/ 	.word	0x00000900
        /*037c*/ 	.word	0x000000ff
        /*0380*/ 	.word	0x000001e8
        /*0384*/ 	.short	0x0100
        /*0386*/ 	.byte	0x04
	.zero		1


	//   ....[42]....
        /*0388*/ 	.word	0x00000910
        /*038c*/ 	.word	0x000000ff
        /*0390*/ 	.word	0x000000a8
        /*0394*/ 	.short	0x0100
        /*0396*/ 	.byte	0x04
	.zero		1


	//   ....[43]....
        /*0398*/ 	.word	0x00000920
        /*039c*/ 	.word	0x000000ff
        /*03a0*/ 	.word	0x000001f0
        /*03a4*/ 	.short	0x0100
        /*03a6*/ 	.byte	0x04
	.zero		1


	//   ....[44]....
        /*03a8*/ 	.word	0x00000930
        /*03ac*/ 	.word	0x000000ff
        /*03b0*/ 	.word	0x000000b0
        /*03b4*/ 	.short	0x0100
        /*03b6*/ 	.byte	0x04
	.zero		1


	//   ....[45]....
        /*03b8*/ 	.word	0x00000940
        /*03bc*/ 	.word	0x000000ff
        /*03c0*/ 	.word	0x000001f8
        /*03c4*/ 	.short	0x0100
        /*03c6*/ 	.byte	0x04
	.zero		1


	//   ....[46]....
        /*03c8*/ 	.word	0x00000950
        /*03cc*/ 	.word	0x000000ff
        /*03d0*/ 	.word	0x000000b8
        /*03d4*/ 	.short	0x0100
        /*03d6*/ 	.byte	0x04
	.zero		1


	//   ....[47]....
        /*03d8*/ 	.word	0x00000960
        /*03dc*/ 	.word	0x000000ff
        /*03e0*/ 	.word	0x00000200
        /*03e4*/ 	.short	0x0100
        /*03e6*/ 	.byte	0x04
	.zero		1


	//   ....[48]....
        /*03e8*/ 	.word	0x00000970
        /*03ec*/ 	.word	0x000000ff
        /*03f0*/ 	.word	0x000000c0
        /*03f4*/ 	.short	0x0100
        /*03f6*/ 	.byte	0x04
	.zero		1


	//   ....[49]....
        /*03f8*/ 	.word	0x00000980
        /*03fc*/ 	.word	0x000000ff
        /*0400*/ 	.word	0x00000208
        /*0404*/ 	.short	0x0100
        /*0406*/ 	.byte	0x04
	.zero		1


	//   ....[50]....
        /*0408*/ 	.word	0x00000990
        /*040c*/ 	.word	0x000000ff
        /*0410*/ 	.word	0x000000c8
        /*0414*/ 	.short	0x0100
        /*0416*/ 	.byte	0x04
	.zero		1


	//   ....[51]....
        /*0418*/ 	.word	0x000009a0
        /*041c*/ 	.word	0x000000ff
        /*0420*/ 	.word	0x00000210
        /*0424*/ 	.short	0x0100
        /*0426*/ 	.byte	0x04
	.zero		1


	//   ....[52]....
        /*0428*/ 	.word	0x000009b0
        /*042c*/ 	.word	0x000000ff
        /*0430*/ 	.word	0x000000d0
        /*0434*/ 	.short	0x0100
        /*0436*/ 	.byte	0x04
	.zero		1


	//   ....[53]....
        /*0438*/ 	.word	0x000009c0
        /*043c*/ 	.word	0x000000ff
        /*0440*/ 	.word	0x00000218
        /*0444*/ 	.short	0x0100
        /*0446*/ 	.byte	0x04
	.zero		1


	//   ....[54]....
        /*0448*/ 	.word	0x000009d0
        /*044c*/ 	.word	0x000000ff
        /*0450*/ 	.word	0x000000d8
        /*0454*/ 	.short	0x0100
        /*0456*/ 	.byte	0x04
	.zero		1


	//   ....[55]....
        /*0458*/ 	.word	0x000009e0
        /*045c*/ 	.word	0x000000ff
        /*0460*/ 	.word	0x00000220
        /*0464*/ 	.short	0x0100
        /*0466*/ 	.byte	0x04
	.zero		1


	//   ....[56]....
        /*0468*/ 	.word	0x000009f0
        /*046c*/ 	.word	0x000000ff
        /*0470*/ 	.word	0x000000e0
        /*0474*/ 	.short	0x0100
        /*0476*/ 	.byte	0x04
	.zero		1


	//   ....[57]....
        /*0478*/ 	.word	0x00000a00
        /*047c*/ 	.word	0x000000ff
        /*0480*/ 	.word	0x00000228
        /*0484*/ 	.short	0x0100
        /*0486*/ 	.byte	0x04
	.zero		1


	//   ....[58]....
        /*0488*/ 	.word	0x00000a10
        /*048c*/ 	.word	0x000000ff
        /*0490*/ 	.word	0x000000e8
        /*0494*/ 	.short	0x0100
        /*0496*/ 	.byte	0x04
	.zero		1


	//   ....[59]....
        /*0498*/ 	.word	0x00000a20
        /*049c*/ 	.word	0x000000ff
        /*04a0*/ 	.word	0x00000230
        /*04a4*/ 	.short	0x0100
        /*04a6*/ 	.byte	0x04
	.zero		1


	//   ....[60]....
        /*04a8*/ 	.word	0x00000a30
        /*04ac*/ 	.word	0x000000ff
        /*04b0*/ 	.word	0x000000f0
        /*04b4*/ 	.short	0x0100
        /*04b6*/ 	.byte	0x04
	.zero		1


	//   ....[61]....
        /*04b8*/ 	.word	0x00000a40
        /*04bc*/ 	.word	0x000000ff
        /*04c0*/ 	.word	0x00000238
        /*04c4*/ 	.short	0x0100
        /*04c6*/ 	.byte	0x04
	.zero		1


	//   ....[62]....
        /*04c8*/ 	.word	0x00000a50
        /*04cc*/ 	.word	0x000000ff
        /*04d0*/ 	.word	0x000000f8
        /*04d4*/ 	.short	0x0100
        /*04d6*/ 	.byte	0x04
	.zero		1


	//   ....[63]....
        /*04d8*/ 	.word	0x00000a60
        /*04dc*/ 	.word	0x000000ff
        /*04e0*/ 	.word	0x00000240
        /*04e4*/ 	.short	0x0100
        /*04e6*/ 	.byte	0x04
	.zero		1


	//   ....[64]....
        /*04e8*/ 	.word	0x00000a70
        /*04ec*/ 	.word	0x000000ff
        /*04f0*/ 	.word	0x00000100
        /*04f4*/ 	.short	0x0100
        /*04f6*/ 	.byte	0x04
	.zero		1


	//   ....[65]....
        /*04f8*/ 	.word	0x00000a80
        /*04fc*/ 	.word	0x000000ff
        /*0500*/ 	.word	0x00000248
        /*0504*/ 	.short	0x0100
        /*0506*/ 	.byte	0x04
	.zero		1


	//   ....[66]....
        /*0508*/ 	.word	0x00000a90
        /*050c*/ 	.word	0x000000ff
        /*0510*/ 	.word	0x00000108
        /*0514*/ 	.short	0x0100
        /*0516*/ 	.byte	0x04
	.zero		1


	//   ....[67]....
        /*0518*/ 	.word	0x00000aa0
        /*051c*/ 	.word	0x000000ff
        /*0520*/ 	.word	0x00000250
        /*0524*/ 	.short	0x0100
        /*0526*/ 	.byte	0x04
	.zero		1


	//   ....[68]....
        /*0528*/ 	.word	0x00000ab0
        /*052c*/ 	.word	0x000000ff
        /*0530*/ 	.word	0x00000110
        /*0534*/ 	.short	0x0100
        /*0536*/ 	.byte	0x04
	.zero		1


	//   ....[69]....
        /*0538*/ 	.word	0x00000ac0
        /*053c*/ 	.word	0x000000ff
        /*0540*/ 	.word	0x00000258
        /*0544*/ 	.short	0x0100
        /*0546*/ 	.byte	0x04
	.zero		1


	//   ....[70]....
        /*0548*/ 	.word	0x00000ad0
        /*054c*/ 	.word	0x000000ff
        /*0550*/ 	.word	0x00000118
        /*0554*/ 	.short	0x0100
        /*0556*/ 	.byte	0x04
	.zero		1


	//   ....[71]....
        /*0558*/ 	.word	0x00000ae0
        /*055c*/ 	.word	0x000000ff
        /*0560*/ 	.word	0x00000260
        /*0564*/ 	.short	0x0100
        /*0566*/ 	.byte	0x04
	.zero		1


	//   ....[72]....
        /*0568*/ 	.word	0x00000af0
        /*056c*/ 	.word	0x000000ff
        /*0570*/ 	.word	0x00000120
        /*0574*/ 	.short	0x0100
        /*0576*/ 	.byte	0x04
	.zero		1


	//   ....[73]....
        /*0578*/ 	.word	0x00000b00
        /*057c*/ 	.word	0x000000ff
        /*0580*/ 	.word	0x00000268
        /*0584*/ 	.short	0x0100
        /*0586*/ 	.byte	0x04
	.zero		1


	//   ....[74]....
        /*0588*/ 	.word	0x00000b10
        /*058c*/ 	.word	0x000000ff
        /*0590*/ 	.word	0x00000128
        /*0594*/ 	.short	0x0100
        /*0596*/ 	.byte	0x04
	.zero		1


	//   ....[75]....
        /*0598*/ 	.word	0x00000b20
        /*059c*/ 	.word	0x000000ff
        /*05a0*/ 	.word	0x00000270
        /*05a4*/ 	.short	0x0100
        /*05a6*/ 	.byte	0x04
	.zero		1


	//   ....[76]....
        /*05a8*/ 	.word	0x00000b30
        /*05ac*/ 	.word	0x000000ff
        /*05b0*/ 	.word	0x00000130
        /*05b4*/ 	.short	0x0100
        /*05b6*/ 	.byte	0x04
	.zero		1


	//   ....[77]....
        /*05b8*/ 	.word	0x00000b40
        /*05bc*/ 	.word	0x000000ff
        /*05c0*/ 	.word	0x00000278
        /*05c4*/ 	.short	0x0100
        /*05c6*/ 	.byte	0x04
	.zero		1


	//   ....[78]....
        /*05c8*/ 	.word	0x00000b50
        /*05cc*/ 	.word	0x000000ff
        /*05d0*/ 	.word	0x00000138
        /*05d4*/ 	.short	0x0100
        /*05d6*/ 	.byte	0x04
	.zero		1


	//   ....[79]....
        /*05d8*/ 	.word	0x00000b60
        /*05dc*/ 	.word	0x000000ff
        /*05e0*/ 	.word	0x00000280
        /*05e4*/ 	.short	0x0100
        /*05e6*/ 	.byte	0x04
	.zero		1


	//   ....[80]....
        /*05e8*/ 	.word	0x00000b70
        /*05ec*/ 	.word	0x000000ff
        /*05f0*/ 	.word	0x00000140
        /*05f4*/ 	.short	0x0100
        /*05f6*/ 	.byte	0x04
	.zero		1


	//   ....[81]....
        /*05f8*/ 	.word	0x00000b80
        /*05fc*/ 	.word	0x000000ff
        /*0600*/ 	.word	0x00000288
        /*0604*/ 	.short	0x0100
        /*0606*/ 	.byte	0x04
	.zero		1


	//   ....[82]....
        /*0608*/ 	.word	0x00000cc0
        /*060c*/ 	.word	0x000000ff
        /*0610*/ 	.word	0x00000290
        /*0614*/ 	.short	0x0100
        /*0616*/ 	.byte	0x04
	.zero		1


	//   ....[83]....
        /*0618*/ 	.word	0x00000cd0
        /*061c*/ 	.word	0x000000ff
        /*0620*/ 	.word	0x00000298
        /*0624*/ 	.short	0x0100
        /*0626*/ 	.byte	0x04
	.zero		1


	//   ....[84]....
        /*0628*/ 	.word	0x00000dc0
        /*062c*/ 	.word	0x000000ff
        /*0630*/ 	.word	0x000002a0
        /*0634*/ 	.short	0x0100
        /*0636*/ 	.byte	0x04
	.zero		1


	//   ....[85]....
        /*0638*/ 	.word	0x00000dd0
        /*063c*/ 	.word	0x000000ff
        /*0640*/ 	.word	0x000002a8
        /*0644*/ 	.short	0x0100
        /*0646*/ 	.byte	0x04
	.zero		1


	//   ....[86]....
        /*0648*/ 	.word	0x00000f10
        /*064c*/ 	.word	0x000000ff
        /*0650*/ 	.word	0x000002b0
        /*0654*/ 	.short	0x0100
        /*0656*/ 	.byte	0x06
	.zero		1


	//   ....[87]....
        /*0658*/ 	.word	0x00000f20
        /*065c*/ 	.word	0x000000ff
        /*0660*/ 	.word	0x000002b8
        /*0664*/ 	.short	0x0100
        /*0666*/ 	.byte	0x06
	.zero		1


	//   ....[88]....
        /*0668*/ 	.word	0x00001060
        /*066c*/ 	.word	0x000000ff
        /*0670*/ 	.word	0x000002c0
        /*0674*/ 	.short	0x0100
        /*0676*/ 	.byte	0x04
	.zero		1


	//   ....[89]....
        /*0678*/ 	.word	0x00001070
        /*067c*/ 	.word	0x000000ff
        /*0680*/ 	.word	0x000002d0
        /*0684*/ 	.short	0x0100
        /*0686*/ 	.byte	0x04
	.zero		1


	//   ....[90]....
        /*0688*/ 	.word	0x00001080
        /*068c*/ 	.word	0x000000ff
        /*0690*/ 	.word	0x000002c8
        /*0694*/ 	.short	0x0100
        /*0696*/ 	.byte	0x04
	.zero		1


	//   ....[91]....
        /*0698*/ 	.word	0x00001090
        /*069c*/ 	.word	0x000000ff
        /*06a0*/ 	.word	0x000002d8
        /*06a4*/ 	.short	0x0100
        /*06a6*/ 	.byte	0x04
	.zero		1


	//   ....[92]....
        /*06a8*/ 	.word	0x00001190
        /*06ac*/ 	.word	0x000000ff
        /*06b0*/ 	.word	0x000002e0
        /*06b4*/ 	.short	0x0100
        /*06b6*/ 	.byte	0x06
	.zero		1


	//   ....[93]....
        /*06b8*/ 	.word	0x00001cb0
        /*06bc*/ 	.word	0x000000ff
        /*06c0*/ 	.word	0x00000148
        /*06c4*/ 	.short	0x010a
        /*06c6*/ 	.byte	0x04
	.zero		1


	//   ....[94]....
        /*06c8*/ 	.word	0x00001f30
        /*06cc*/ 	.word	0x000000ff
        /*06d0*/ 	.word	0x00000148
        /*06d4*/ 	.short	0x010a
        /*06d6*/ 	.byte	0x11
	.zero		1


	//   ....[95]....
        /*06d8*/ 	.word	0x000020e0
        /*06dc*/ 	.word	0x000000ff
        /*06e0*/ 	.word	0x00000148
        /*06e4*/ 	.short	0x010a
        /*06e6*/ 	.byte	0x07
	.zero		1


	//   ....[96]....
        /*06e8*/ 	.word	0x000022b0
        /*06ec*/ 	.word	0x000000ff
        /*06f0*/ 	.word	0x000002a8
        /*06f4*/ 	.short	0x0101
        /*06f6*/ 	.byte	0x19
	.zero		1


	//   ....[97]....
        /*06f8*/ 	.word	0x000022e0
        /*06fc*/ 	.word	0x000000ff
        /*0700*/ 	.word	0x00000148
        /*0704*/ 	.short	0x010a
        /*0706*/ 	.byte	0x04
	.zero		1


	//   ....[98]....
        /*0708*/ 	.word	0x00002500
        /*070c*/ 	.word	0x000000ff
        /*0710*/ 	.word	0x00000148
        /*0714*/ 	.short	0x010a
        /*0716*/ 	.byte	0x11
	.zero		1


	//   ....[99]....
        /*0718*/ 	.word	0x000026b0
        /*071c*/ 	.word	0x000000ff
        /*0720*/ 	.word	0x00000148
        /*0724*/ 	.short	0x010a
        /*0726*/ 	.byte	0x07
	.zero		1


	//   ....[100]....
        /*0728*/ 	.word	0x00002890
        /*072c*/ 	.word	0x000000ff
        /*0730*/ 	.word	0x000002b0
        /*0734*/ 	.short	0x010a
        /*0736*/ 	.byte	0x19
	.zero		1


	//   ....[101]....
        /*0738*/ 	.word	0x00002950
        /*073c*/ 	.word	0x000000ff
        /*0740*/ 	.word	0x00000000
        /*0744*/ 	.short	0x0101
        /*0746*/ 	.byte	0x04
	.zero		1


	//   ....[102]....
        /*0748*/ 	.word	0x00002f40
        /*074c*/ 	.word	0x000000ff
        /*0750*/ 	.word	0x00000000
        /*0754*/ 	.short	0x010a
        /*0756*/ 	.byte	0x04
	.zero		1


	//   ....[103]....
        /*0758*/ 	.word	0x00002fe0
        /*075c*/ 	.word	0x000000ff
        /*0760*/ 	.word	0x00000000
        /*0764*/ 	.short	0x010a
        /*0766*/ 	.byte	0x05
	.zero		1


	//   ....[104]....
        /*0768*/ 	.word	0x00003080
        /*076c*/ 	.word	0x000000ff
        /*0770*/ 	.word	0x00000000
        /*0774*/ 	.short	0x010a
        /*0776*/ 	.byte	0x05
	.zero		1


	//   ....[105]....
        /*0778*/ 	.word	0x00003120
        /*077c*/ 	.word	0x000000ff
        /*0780*/ 	.word	0x00000000
        /*0784*/ 	.short	0x010a
        /*0786*/ 	.byte	0x05
	.zero		1


	//   ....[106]....
        /*0788*/ 	.word	0x000031c0
        /*078c*/ 	.word	0x000000ff
        /*0790*/ 	.word	0x00000000
        /*0794*/ 	.short	0x010a
        /*0796*/ 	.byte	0x05
	.zero		1


	//   ....[107]....
        /*0798*/ 	.word	0x00003260
        /*079c*/ 	.word	0x000000ff
        /*07a0*/ 	.word	0x00000000
        /*07a4*/ 	.short	0x010a
        /*07a6*/ 	.byte	0x05
	.zero		1


	//   ....[108]....
        /*07a8*/ 	.word	0x00003300
        /*07ac*/ 	.word	0x000000ff
        /*07b0*/ 	.word	0x00000000
        /*07b4*/ 	.short	0x010a
        /*07b6*/ 	.byte	0x05
	.zero		1


	//   ....[109]....
        /*07b8*/ 	.word	0x000033a0
        /*07bc*/ 	.word	0x000000ff
        /*07c0*/ 	.word	0x00000000
        /*07c4*/ 	.short	0x010a
        /*07c6*/ 	.byte	0x05
	.zero		1


	//   ....[110]....
        /*07c8*/ 	.word	0x00003440
        /*07cc*/ 	.word	0x000000ff
        /*07d0*/ 	.word	0x00000000
        /*07d4*/ 	.short	0x010a
        /*07d6*/ 	.byte	0x05
	.zero		1


	//   ....[111]....
        /*07d8*/ 	.word	0x000034e0
        /*07dc*/ 	.word	0x000000ff
        /*07e0*/ 	.word	0x00000000
        /*07e4*/ 	.short	0x010a
        /*07e6*/ 	.byte	0x05
	.zero		1


	//   ....[112]....
        /*07e8*/ 	.word	0x00003580
        /*07ec*/ 	.word	0x000000ff
        /*07f0*/ 	.word	0x00000000
        /*07f4*/ 	.short	0x010a
        /*07f6*/ 	.byte	0x05
	.zero		1


	//   ....[113]....
        /*07f8*/ 	.word	0x00003620
        /*07fc*/ 	.word	0x000000ff
        /*0800*/ 	.word	0x00000000
        /*0804*/ 	.short	0x010a
        /*0806*/ 	.byte	0x05
	.zero		1


	//   ....[114]....
        /*0808*/ 	.word	0x000036c0
        /*080c*/ 	.word	0x000000ff
        /*0810*/ 	.word	0x00000000
        /*0814*/ 	.short	0x010a
        /*0816*/ 	.byte	0x05
	.zero		1


	//   ....[115]....
        /*0818*/ 	.word	0x00003760
        /*081c*/ 	.word	0x000000ff
        /*0820*/ 	.word	0x00000000
        /*0824*/ 	.short	0x010a
        /*0826*/ 	.byte	0x05
	.zero		1


	//   ....[116]....
        /*0828*/ 	.word	0x00003800
        /*082c*/ 	.word	0x000000ff
        /*0830*/ 	.word	0x00000000
        /*0834*/ 	.short	0x010a
        /*0836*/ 	.byte	0x05
	.zero		1


	//   ....[117]....
        /*0838*/ 	.word	0x000038a0
        /*083c*/ 	.word	0x000000ff
        /*0840*/ 	.word	0x00000000
        /*0844*/ 	.short	0x010a
        /*0846*/ 	.byte	0x05
	.zero		1


	//   ....[118]....
        /*0848*/ 	.word	0x00003940
        /*084c*/ 	.word	0x000000ff
        /*0850*/ 	.word	0x00000000
        /*0854*/ 	.short	0x010a
        /*0856*/ 	.byte	0x05
	.zero		1


	//   ....[119]....
        /*0858*/ 	.word	0x000039e0
        /*085c*/ 	.word	0x000000ff
        /*0860*/ 	.word	0x00000000
        /*0864*/ 	.short	0x010a
        /*0866*/ 	.byte	0x05
	.zero		1


	//   ....[120]....
        /*0868*/ 	.word	0x00003a80
        /*086c*/ 	.word	0x000000ff
        /*0870*/ 	.word	0x00000000
        /*0874*/ 	.short	0x010a
        /*0876*/ 	.byte	0x05
	.zero		1


	//   ....[121]....
        /*0878*/ 	.word	0x00003b20
        /*087c*/ 	.word	0x000000ff
        /*0880*/ 	.word	0x00000000
        /*0884*/ 	.short	0x010a
        /*0886*/ 	.byte	0x05
	.zero		1


	//   ....[122]....
        /*0888*/ 	.word	0x00003bc0
        /*088c*/ 	.word	0x000000ff
        /*0890*/ 	.word	0x00000000
        /*0894*/ 	.short	0x010a
        /*0896*/ 	.byte	0x05
	.zero		1


	//   ....[123]....
        /*0898*/ 	.word	0x00003c60
        /*089c*/ 	.word	0x000000ff
        /*08a0*/ 	.word	0x00000000
        /*08a4*/ 	.short	0x010a
        /*08a6*/ 	.byte	0x05
	.zero		1


	//   ....[124]....
        /*08a8*/ 	.word	0x00003d00
        /*08ac*/ 	.word	0x000000ff
        /*08b0*/ 	.word	0x00000000
        /*08b4*/ 	.short	0x010a
        /*08b6*/ 	.byte	0x05
	.zero		1


	//   ....[125]....
        /*08b8*/ 	.word	0x00003da0
        /*08bc*/ 	.word	0x000000ff
        /*08c0*/ 	.word	0x00000000
        /*08c4*/ 	.short	0x010a
        /*08c6*/ 	.byte	0x05
	.zero		1


	//   ....[126]....
        /*08c8*/ 	.word	0x00003e40
        /*08cc*/ 	.word	0x000000ff
        /*08d0*/ 	.word	0x00000000
        /*08d4*/ 	.short	0x010a
        /*08d6*/ 	.byte	0x05
	.zero		1


	//   ....[127]....
        /*08d8*/ 	.word	0x00003ee0
        /*08dc*/ 	.word	0x000000ff
        /*08e0*/ 	.word	0x00000000
        /*08e4*/ 	.short	0x010a
        /*08e6*/ 	.byte	0x05
	.zero		1


	//   ....[128]....
        /*08e8*/ 	.word	0x00003f80
        /*08ec*/ 	.word	0x000000ff
        /*08f0*/ 	.word	0x00000000
        /*08f4*/ 	.short	0x010a
        /*08f6*/ 	.byte	0x05
	.zero		1


	//   ....[129]....
        /*08f8*/ 	.word	0x00004020
        /*08fc*/ 	.word	0x000000ff
        /*0900*/ 	.word	0x00000000
        /*0904*/ 	.short	0x010a
        /*0906*/ 	.byte	0x05
	.zero		1


	//   ....[130]....
        /*0908*/ 	.word	0x000040c0
        /*090c*/ 	.word	0x000000ff
        /*0910*/ 	.word	0x00000000
        /*0914*/ 	.short	0x010a
        /*0916*/ 	.byte	0x05
	.zero		1


	//   ....[131]....
        /*0918*/ 	.word	0x00004160
        /*091c*/ 	.word	0x000000ff
        /*0920*/ 	.word	0x00000000
        /*0924*/ 	.short	0x010a
        /*0926*/ 	.byte	0x05
	.zero		1


	//   ....[132]....
        /*0928*/ 	.word	0x00004200
        /*092c*/ 	.word	0x000000ff
        /*0930*/ 	.word	0x00000000
        /*0934*/ 	.short	0x010a
        /*0936*/ 	.byte	0x05
	.zero		1


	//   ....[133]....
        /*0938*/ 	.word	0x000042a0
        /*093c*/ 	.word	0x000000ff
        /*0940*/ 	.word	0x00000000
        /*0944*/ 	.short	0x010a
        /*0946*/ 	.byte	0x05
	.zero		1


	//   ....[134]....
        /*0948*/ 	.word	0x00004340
        /*094c*/ 	.word	0x000000ff
        /*0950*/ 	.word	0x00000000
        /*0954*/ 	.short	0x010a
        /*0956*/ 	.byte	0x05
	.zero		1


	//   ....[135]....
        /*0958*/ 	.word	0x000043e0
        /*095c*/ 	.word	0x000000ff
        /*0960*/ 	.word	0x00000000
        /*0964*/ 	.short	0x010a
        /*0966*/ 	.byte	0x05
	.zero		1


	//   ....[136]....
        /*0968*/ 	.word	0x00004480
        /*096c*/ 	.word	0x000000ff
        /*0970*/ 	.word	0x00000000
        /*0974*/ 	.short	0x010a
        /*0976*/ 	.byte	0x05
	.zero		1


	//   ....[137]....
        /*0978*/ 	.word	0x00004520
        /*097c*/ 	.word	0x000000ff
        /*0980*/ 	.word	0x00000000
        /*0984*/ 	.short	0x010a
        /*0986*/ 	.byte	0x05
	.zero		1


	//   ....[138]....
        /*0988*/ 	.word	0x000045c0
        /*098c*/ 	.word	0x000000ff
        /*0990*/ 	.word	0x00000000
        /*0994*/ 	.short	0x010a
        /*0996*/ 	.byte	0x05
	.zero		1


	//   ....[139]....
        /*0998*/ 	.word	0x00004660
        /*099c*/ 	.word	0x000000ff
        /*09a0*/ 	.word	0x00000000
        /*09a4*/ 	.short	0x010a
        /*09a6*/ 	.byte	0x05
	.zero		1


	//   ....[140]....
        /*09a8*/ 	.word	0x00004700
        /*09ac*/ 	.word	0x000000ff
        /*09b0*/ 	.word	0x00000000
        /*09b4*/ 	.short	0x010a
        /*09b6*/ 	.byte	0x05
	.zero		1


	//   ....[141]....
        /*09b8*/ 	.word	0x000047a0
        /*09bc*/ 	.word	0x000000ff
        /*09c0*/ 	.word	0x00000000
        /*09c4*/ 	.short	0x010a
        /*09c6*/ 	.byte	0x05
	.zero		1


	//   ....[142]....
        /*09c8*/ 	.word	0x00004850
        /*09cc*/ 	.word	0x00000000
        /*09d0*/ 	.word	0x00000000
        /*09d4*/ 	.short	0x010a
        /*09d6*/ 	.byte	0xff
	.zero		1


	//   ....[143]....
        /*09d8*/ 	.word	0x000049a0
        /*09dc*/ 	.word	0x000000ff
        /*09e0*/ 	.word	0x000002b8
        /*09e4*/ 	.short	0x010a
        /*09e6*/ 	.byte	0x04
	.zero		1


	//   ....[144]....
        /*09e8*/ 	.word	0x00004a40
        /*09ec*/ 	.word	0x000000ff
        /*09f0*/ 	.word	0x000002b0
        /*09f4*/ 	.short	0x010a
        /*09f6*/ 	.byte	0x04
	.zero		1


	//   ....[145]....
        /*09f8*/ 	.word	0x00004ae0
        /*09fc*/ 	.word	0x000000ff
        /*0a00*/ 	.word	0x00000000
        /*0a04*/ 	.short	0x0101
        /*0a06*/ 	.byte	0x05
	.zero		1


	//   ....[146]....
        /*0a08*/ 	.word	0x00004b20
        /*0a0c*/ 	.word	0x000000ff
        /*0a10*/ 	.word	0x000002b8
        /*0a14*/ 	.short	0x0106
        /*0a16*/ 	.byte	0x04
	.zero		1


	//   ....[147]....
        /*0a18*/ 	.word	0x00004b60
        /*0a1c*/ 	.word	0x00000000
        /*0a20*/ 	.word	0x000002b8
        /*0a24*/ 	.short	0x010a
        /*0a26*/ 	.byte	0xff
	.zero		1


	//   ....[148]....
        /*0a28*/ 	.word	0x00004db0
        /*0a2c*/ 	.word	0x000000ff
        /*0a30*/ 	.word	0x00000008
        /*0a34*/ 	.short	0x010a
        /*0a36*/ 	.byte	0x05
	.zero		1


	//   ....[149]....
        /*0a38*/ 	.word	0x00004dd0
        /*0a3c*/ 	.word	0x000000ff
        /*0a40*/ 	.word	0x00000008
        /*0a44*/ 	.short	0x010a
        /*0a46*/ 	.byte	0x05
	.zero		1


	//   ....[150]....
        /*0a48*/ 	.word	0x00004f60
        /*0a4c*/ 	.word	0x000000ff
        /*0a50*/ 	.word	0x00000008
        /*0a54*/ 	.short	0x010a
        /*0a56*/ 	.byte	0x05
	.zero		1


	//   ....[151]....
        /*0a58*/ 	.word	0x00004f80
        /*0a5c*/ 	.word	0x000000ff
        /*0a60*/ 	.word	0x00000008
        /*0a64*/ 	.short	0x010a
        /*0a66*/ 	.byte	0x05
	.zero		1


	//   ....[152]....
        /*0a68*/ 	.word	0x00005040
        /*0a6c*/ 	.word	0x000000ff
        /*0a70*/ 	.word	0x00000000
        /*0a74*/ 	.short	0x0101
        /*0a76*/ 	.byte	0x04
	.zero		1


	//   ....[153]....
        /*0a78*/ 	.word	0x00005360
        /*0a7c*/ 	.word	0x000000ff
        /*0a80*/ 	.word	0x000002b0
        /*0a84*/ 	.short	0x010a
        /*0a86*/ 	.byte	0x0e
	.zero		1


	//   ....[154]....
        /*0a88*/ 	.word	0x00005400
        /*0a8c*/ 	.word	0x000000ff
        /*0a90*/ 	.word	0x00000000
        /*0a94*/ 	.short	0x0101
        /*0a96*/ 	.byte	0x16
	.zero		1


	//   ....[155]....
        /*0a98*/ 	.word	0x00005440
        /*0a9c*/ 	.word	0x000000ff
        /*0aa0*/ 	.word	0x000002d0
        /*0aa4*/ 	.short	0x010a
        /*0aa6*/ 	.byte	0x13
	.zero		1


	//   ....[156]....
        /*0aa8*/ 	.word	0x000054e0
        /*0aac*/ 	.word	0x000000ff
        /*0ab0*/ 	.word	0x00000000
        /*0ab4*/ 	.short	0x010a
        /*0ab6*/ 	.byte	0x04
	.zero		1


	//   ....[157]....
        /*0ab8*/ 	.word	0x00005530
        /*0abc*/ 	.word	0x000000ff
        /*0ac0*/ 	.word	0x00000000
        /*0ac4*/ 	.short	0x010a
        /*0ac6*/ 	.byte	0x0b
	.zero		1


	//   ....[158]....
        /*0ac8*/ 	.word	0x00005660
        /*0acc*/ 	.word	0x000000ff
        /*0ad0*/ 	.word	0x00000000
        /*0ad4*/ 	.short	0x010a
        /*0ad6*/ 	.byte	0x05
	.zero		1


	//   ....[159]....
        /*0ad8*/ 	.word	0x00005860
        /*0adc*/ 	.word	0x000000ff
        /*0ae0*/ 	.word	0x00000000
        /*0ae4*/ 	.short	0x010a
        /*0ae6*/ 	.byte	0x04
	.zero		1


	//   ....[160]....
        /*0ae8*/ 	.word	0x00005900
        /*0aec*/ 	.word	0x00000000
        /*0af0*/ 	.word	0x00000000
        /*0af4*/ 	.short	0x010a
        /*0af6*/ 	.byte	0xff
	.zero		1


	//   ....[161]....
        /*0af8*/ 	.word	0x00005940
        /*0afc*/ 	.word	0x00000000
        /*0b00*/ 	.word	0x00000000
        /*0b04*/ 	.short	0x010a
        /*0b06*/ 	.byte	0xff
	.zero		1


	//   ....[162]....
        /*0b08*/ 	.word	0x000059b0
        /*0b0c*/ 	.word	0x000000ff
        /*0b10*/ 	.word	0x00000000
        /*0b14*/ 	.short	0x0101
        /*0b16*/ 	.byte	0x04
	.zero		1


	//   ....[163]....
        /*0b18*/ 	.word	0x000059f0
        /*0b1c*/ 	.word	0x000000ff
        /*0b20*/ 	.word	0x000002e0
        /*0b24*/ 	.short	0x010a
        /*0b26*/ 	.byte	0x0e
	.zero		1


	//   ....[164]....
        /*0b28*/ 	.word	0x00005a60
        /*0b2c*/ 	.word	0x000000ff
        /*0b30*/ 	.word	0x00000000
        /*0b34*/ 	.short	0x0101
        /*0b36*/ 	.byte	0x04
	.zero		1


	//   ....[165]....
        /*0b38*/ 	.word	0x00005f00
        /*0b3c*/ 	.word	0x000000ff
        /*0b40*/ 	.word	0x000002b0
        /*0b44*/ 	.short	0x010a
        /*0b46*/ 	.byte	0x13
	.zero		1


	//   ....[166]....
        /*0b48*/ 	.word	0x00005fa0
        /*0b4c*/ 	.word	0x000000ff
        /*0b50*/ 	.word	0x00000000
        /*0b54*/ 	.short	0x0101
        /*0b56*/ 	.byte	0x20
	.zero		1


	//   ....[167]....
        /*0b58*/ 	.word	0x000064e0
        /*0b5c*/ 	.word	0x000000ff
        /*0b60*/ 	.word	0x000002a8
        /*0b64*/ 	.short	0x010a
        /*0b66*/ 	.byte	0x13
	.zero		1


	//   ....[168]....
        /*0b68*/ 	.word	0x00006670
        /*0b6c*/ 	.word	0x000000ff
        /*0b70*/ 	.word	0x00000298
        /*0b74*/ 	.short	0x010a
        /*0b76*/ 	.byte	0x13
	.zero		1


	//   ....[169]....
        /*0b78*/ 	.word	0x00006960
        /*0b7c*/ 	.word	0x000000ff
        /*0b80*/ 	.word	0x00000290
        /*0b84*/ 	.short	0x010b
        /*0b86*/ 	.byte	0x13
	.zero		1


	//   ....[170]....
        /*0b88*/ 	.word	0x00006970
        /*0b8c*/ 	.word	0x000000ff
        /*0b90*/ 	.word	0x00000000
        /*0b94*/ 	.short	0x0101
        /*0b96*/ 	.byte	0x21
	.zero		1


	//   ....[171]....
        /*0b98*/ 	.word	0x000069b0
        /*0b9c*/ 	.word	0x00000000
        /*0ba0*/ 	.word	0x00000298
        /*0ba4*/ 	.short	0x010a
        /*0ba6*/ 	.byte	0xff
	.zero		1


	//   ....[172]....
        /*0ba8*/ 	.word	0x00006d00
        /*0bac*/ 	.word	0x000000ff
        /*0bb0*/ 	.word	0x000002b0
        /*0bb4*/ 	.short	0x010a
        /*0bb6*/ 	.byte	0x2c
	.zero		1


	//   ....[173]....
        /*0bb8*/ 	.word	0x00006dd0
        /*0bbc*/ 	.word	0x000000ff
        /*0bc0*/ 	.word	0x00000000
        /*0bc4*/ 	.short	0x0101
        /*0bc6*/ 	.byte	0x04
	.zero		1


	//   ....[174]....
        /*0bc8*/ 	.word	0x00007930
        /*0bcc*/ 	.word	0x000000ff
        /*0bd0*/ 	.word	0x00000290
        /*0bd4*/ 	.short	0x010a
        /*0bd6*/ 	.byte	0x2c
	.zero		1


	//   ....[175]....
        /*0bd8*/ 	.word	0x00007940
        /*0bdc*/ 	.word	0x000000a5
        /*0be0*/ 	.word	0x000002c0
        /*0be4*/ 	.short	0x010a
        /*0be6*/ 	.byte	0xff
	.zero		1


	//   ....[176]....
        /*0be8*/ 	.word	0x00007ad0
        /*0bec*/ 	.word	0x000000ff
        /*0bf0*/ 	.word	0x00000290
        /*0bf4*/ 	.short	0x010a
        /*0bf6*/ 	.byte	0x2c
	.zero		1


	//   ....[177]....
        /*0bf8*/ 	.word	0x00007be0
        /*0bfc*/ 	.word	0x000000ff
        /*0c00*/ 	.word	0x00000000
        /*0c04*/ 	.short	0x0101
        /*0c06*/ 	.byte	0x04
	.zero		1


	//   ....[178]....
        /*0c08*/ 	.word	0x00007c40
        /*0c0c*/ 	.word	0x000000a5
        /*0c10*/ 	.word	0x000002c0
        /*0c14*/ 	.short	0x010a
        /*0c16*/ 	.byte	0xff
	.zero		1


	//   ....[179]....
        /*0c18*/ 	.word	0x00007ee0
        /*0c1c*/ 	.word	0x000000a5
        /*0c20*/ 	.word	0x00000000
        /*0c24*/ 	.short	0x0101
        /*0c26*/ 	.byte	0xff
	.zero		1


	//   ....[180]....
        /*0c28*/ 	.word	0x00009170
        /*0c2c*/ 	.word	0x00000000
        /*0c30*/ 	.word	0x00000148
        /*0c34*/ 	.short	0x010a
        /*0c36*/ 	.byte	0xff
	.zero		1


	//   ....[181]....
        /*0c38*/ 	.word	0x000091d0
        /*0c3c*/ 	.word	0x00000000
        /*0c40*/ 	.word	0x00000148
        /*0c44*/ 	.short	0x010a
        /*0c46*/ 	.byte	0xff
	.zero		1


	//   ....[182]....
        /*0c48*/ 	.word	0x00009230
        /*0c4c*/ 	.word	0x00000000
        /*0c50*/ 	.word	0x000002b0
        /*0c54*/ 	.short	0x010a
        /*0c56*/ 	.byte	0xff
	.zero		1


	//   ....[183]....
        /*0c58*/ 	.word	0x00009290
        /*0c5c*/ 	.word	0x00000000
        /*0c60*/ 	.word	0x00000000
        /*0c64*/ 	.short	0x010a
        /*0c66*/ 	.byte	0xff
	.zero		1


	//   ....[184]....
        /*0c68*/ 	.word	0x000092f0
        /*0c6c*/ 	.word	0x00000000
        /*0c70*/ 	.word	0x00000000
        /*0c74*/ 	.short	0x010a
        /*0c76*/ 	.byte	0xff
	.zero		1


	//   ....[185]....
        /*0c78*/ 	.word	0x00009350
        /*0c7c*/ 	.word	0x00000000
        /*0c80*/ 	.word	0x00000000
        /*0c84*/ 	.short	0x010a
        /*0c86*/ 	.byte	0xff
	.zero		1


	//   ....[186]....
        /*0c88*/ 	.word	0x000093b0
        /*0c8c*/ 	.word	0x00000000
        /*0c90*/ 	.word	0x00000000
        /*0c94*/ 	.short	0x010a
        /*0c96*/ 	.byte	0xff
	.zero		1


	//   ....[187]....
        /*0c98*/ 	.word	0x00009410
        /*0c9c*/ 	.word	0x00000000
        /*0ca0*/ 	.word	0x00000000
        /*0ca4*/ 	.short	0x010a
        /*0ca6*/ 	.byte	0xff
	.zero		1


	//   ....[188]....
        /*0ca8*/ 	.word	0x00009470
        /*0cac*/ 	.word	0x00000000
        /*0cb0*/ 	.word	0x00000000
        /*0cb4*/ 	.short	0x010a
        /*0cb6*/ 	.byte	0xff
	.zero		1


	//   ....[189]....
        /*0cb8*/ 	.word	0x000094d0
        /*0cbc*/ 	.word	0x00000000
        /*0cc0*/ 	.word	0x00000000
        /*0cc4*/ 	.short	0x010a
        /*0cc6*/ 	.byte	0xff
	.zero		1


	//   ....[190]....
        /*0cc8*/ 	.word	0x00009530
        /*0ccc*/ 	.word	0x00000000
        /*0cd0*/ 	.word	0x00000000
        /*0cd4*/ 	.short	0x010a
        /*0cd6*/ 	.byte	0xff
	.zero		1


	//   ....[191]....
        /*0cd8*/ 	.word	0x00009590
        /*0cdc*/ 	.word	0x00000000
        /*0ce0*/ 	.word	0x00000000
        /*0ce4*/ 	.short	0x010a
        /*0ce6*/ 	.byte	0xff
	.zero		1


	//   ....[192]....
        /*0ce8*/ 	.word	0x000095f0
        /*0cec*/ 	.word	0x00000000
        /*0cf0*/ 	.word	0x00000000
        /*0cf4*/ 	.short	0x010a
        /*0cf6*/ 	.byte	0xff
	.zero		1


	//   ....[193]....
        /*0cf8*/ 	.word	0x00009650
        /*0cfc*/ 	.word	0x00000000
        /*0d00*/ 	.word	0x00000000
        /*0d04*/ 	.short	0x010a
        /*0d06*/ 	.byte	0xff
	.zero		1


	//   ....[194]....
        /*0d08*/ 	.word	0x000096b0
        /*0d0c*/ 	.word	0x00000000
        /*0d10*/ 	.word	0x00000000
        /*0d14*/ 	.short	0x010a
        /*0d16*/ 	.byte	0xff
	.zero		1


	//   ....[195]....
        /*0d18*/ 	.word	0x00009710
        /*0d1c*/ 	.word	0x00000000
        /*0d20*/ 	.word	0x00000000
        /*0d24*/ 	.short	0x010a
        /*0d26*/ 	.byte	0xff
	.zero		1


	//   ....[196]....
        /*0d28*/ 	.word	0x00009770
        /*0d2c*/ 	.word	0x00000000
        /*0d30*/ 	.word	0x00000000
        /*0d34*/ 	.short	0x010a
        /*0d36*/ 	.byte	0xff
	.zero		1


	//   ....[197]....
        /*0d38*/ 	.word	0x000097d0
        /*0d3c*/ 	.word	0x00000000
        /*0d40*/ 	.word	0x00000000
        /*0d44*/ 	.short	0x010a
        /*0d46*/ 	.byte	0xff
	.zero		1


	//   ....[198]....
        /*0d48*/ 	.word	0x00009830
        /*0d4c*/ 	.word	0x00000000
        /*0d50*/ 	.word	0x00000000
        /*0d54*/ 	.short	0x010a
        /*0d56*/ 	.byte	0xff
	.zero		1


	//   ....[199]....
        /*0d58*/ 	.word	0x00009890
        /*0d5c*/ 	.word	0x00000000
        /*0d60*/ 	.word	0x00000000
        /*0d64*/ 	.short	0x010a
        /*0d66*/ 	.byte	0xff
	.zero		1


	//   ....[200]....
        /*0d68*/ 	.word	0x000098f0
        /*0d6c*/ 	.word	0x00000000
        /*0d70*/ 	.word	0x00000000
        /*0d74*/ 	.short	0x010a
        /*0d76*/ 	.byte	0xff
	.zero		1


	//   ....[201]....
        /*0d78*/ 	.word	0x00009950
        /*0d7c*/ 	.word	0x00000000
        /*0d80*/ 	.word	0x00000000
        /*0d84*/ 	.short	0x010a
        /*0d86*/ 	.byte	0xff
	.zero		1


	//   ....[202]....
        /*0d88*/ 	.word	0x000099b0
        /*0d8c*/ 	.word	0x00000000
        /*0d90*/ 	.word	0x00000000
        /*0d94*/ 	.short	0x010a
        /*0d96*/ 	.byte	0xff
	.zero		1


	//   ....[203]....
        /*0d98*/ 	.word	0x00009a10
        /*0d9c*/ 	.word	0x00000000
        /*0da0*/ 	.word	0x00000000
        /*0da4*/ 	.short	0x010a
        /*0da6*/ 	.byte	0xff
	.zero		1


	//   ....[204]....
        /*0da8*/ 	.word	0x00009a70
        /*0dac*/ 	.word	0x00000000
        /*0db0*/ 	.word	0x00000000
        /*0db4*/ 	.short	0x010a
        /*0db6*/ 	.byte	0xff
	.zero		1


	//   ....[205]....
        /*0db8*/ 	.word	0x00009ad0
        /*0dbc*/ 	.word	0x00000000
        /*0dc0*/ 	.word	0x00000000
        /*0dc4*/ 	.short	0x010a
        /*0dc6*/ 	.byte	0xff
	.zero		1


	//   ....[206]....
        /*0dc8*/ 	.word	0x00009b30
        /*0dcc*/ 	.word	0x00000000
        /*0dd0*/ 	.word	0x00000000
        /*0dd4*/ 	.short	0x010a
        /*0dd6*/ 	.byte	0xff
	.zero		1


	//   ....[207]....
        /*0dd8*/ 	.word	0x00009b90
        /*0ddc*/ 	.word	0x00000000
        /*0de0*/ 	.word	0x00000000
        /*0de4*/ 	.short	0x010a
        /*0de6*/ 	.byte	0xff
	.zero		1


	//   ....[208]....
        /*0de8*/ 	.word	0x00009bf0
        /*0dec*/ 	.word	0x00000000
        /*0df0*/ 	.word	0x00000000
        /*0df4*/ 	.short	0x010a
        /*0df6*/ 	.byte	0xff
	.zero		1


	//   ....[209]....
        /*0df8*/ 	.word	0x00009c50
        /*0dfc*/ 	.word	0x00000000
        /*0e00*/ 	.word	0x00000000
        /*0e04*/ 	.short	0x010a
        /*0e06*/ 	.byte	0xff
	.zero		1


	//   ....[210]....
        /*0e08*/ 	.word	0x00009cb0
        /*0e0c*/ 	.word	0x00000000
        /*0e10*/ 	.word	0x00000000
        /*0e14*/ 	.short	0x010a
        /*0e16*/ 	.byte	0xff
	.zero		1


	//   ....[211]....
        /*0e18*/ 	.word	0x00009d10
        /*0e1c*/ 	.word	0x00000000
        /*0e20*/ 	.word	0x00000000
        /*0e24*/ 	.short	0x010a
        /*0e26*/ 	.byte	0xff
	.zero		1


	//   ....[212]....
        /*0e28*/ 	.word	0x00009d70
        /*0e2c*/ 	.word	0x00000000
        /*0e30*/ 	.word	0x00000000
        /*0e34*/ 	.short	0x010a
        /*0e36*/ 	.byte	0xff
	.zero		1


	//   ....[213]....
        /*0e38*/ 	.word	0x00009dd0
        /*0e3c*/ 	.word	0x00000000
        /*0e40*/ 	.word	0x00000000
        /*0e44*/ 	.short	0x010a
        /*0e46*/ 	.byte	0xff
	.zero		1


	//   ....[214]....
        /*0e48*/ 	.word	0x00009e30
        /*0e4c*/ 	.word	0x00000000
        /*0e50*/ 	.word	0x00000000
        /*0e54*/ 	.short	0x010a
        /*0e56*/ 	.byte	0xff
	.zero		1


	//   ....[215]....
        /*0e58*/ 	.word	0x00009e90
        /*0e5c*/ 	.word	0x00000000
        /*0e60*/ 	.word	0x00000000
        /*0e64*/ 	.short	0x010a
        /*0e66*/ 	.byte	0xff
	.zero		1


	//   ....[216]....
        /*0e68*/ 	.word	0x00009ef0
        /*0e6c*/ 	.word	0x00000000
        /*0e70*/ 	.word	0x00000000
        /*0e74*/ 	.short	0x010a
        /*0e76*/ 	.byte	0xff
	.zero		1


	//   ....[217]....
        /*0e78*/ 	.word	0x00009f50
        /*0e7c*/ 	.word	0x00000000
        /*0e80*/ 	.word	0x00000000
        /*0e84*/ 	.short	0x010a
        /*0e86*/ 	.byte	0xff
	.zero		1


	//   ....[218]....
        /*0e88*/ 	.word	0x00009fb0
        /*0e8c*/ 	.word	0x00000000
        /*0e90*/ 	.word	0x00000000
        /*0e94*/ 	.short	0x010a
        /*0e96*/ 	.byte	0xff
	.zero		1


	//   ....[219]....
        /*0e98*/ 	.word	0x0000a010
        /*0e9c*/ 	.word	0x00000000
        /*0ea0*/ 	.word	0x00000000
        /*0ea4*/ 	.short	0x010a
        /*0ea6*/ 	.byte	0xff
	.zero		1


	//   ....[220]....
        /*0ea8*/ 	.word	0x0000a070
        /*0eac*/ 	.word	0x00000000
        /*0eb0*/ 	.word	0x00000000
        /*0eb4*/ 	.short	0x010a
        /*0eb6*/ 	.byte	0xff
	.zero		1


	//   ....[221]....
        /*0eb8*/ 	.word	0x0000a0d0
        /*0ebc*/ 	.word	0x00000000
        /*0ec0*/ 	.word	0x00000000
        /*0ec4*/ 	.short	0x010a
        /*0ec6*/ 	.byte	0xff
	.zero		1


	//   ....[222]....
        /*0ec8*/ 	.word	0x0000a130
        /*0ecc*/ 	.word	0x00000000
        /*0ed0*/ 	.word	0x00000000
        /*0ed4*/ 	.short	0x010a
        /*0ed6*/ 	.byte	0xff
	.zero		1


	//   ....[223]....
        /*0ed8*/ 	.word	0x0000a190
        /*0edc*/ 	.word	0x00000004
        /*0ee0*/ 	.word	0x000002b8
        /*0ee4*/ 	.short	0x010a
        /*0ee6*/ 	.byte	0xff
	.zero		1


	//   ....[224]....
        /*0ee8*/ 	.word	0x0000a1f0
        /*0eec*/ 	.word	0x00000004
        /*0ef0*/ 	.word	0x000002b0
        /*0ef4*/ 	.short	0x010a
        /*0ef6*/ 	.byte	0xff
	.zero		1


	//   ....[225]....
        /*0ef8*/ 	.word	0x0000a250
        /*0efc*/ 	.word	0x00000005
        /*0f00*/ 	.word	0x00000008
        /*0f04*/ 	.short	0x010a
        /*0f06*/ 	.byte	0xff
	.zero		1


	//   ....[226]....
        /*0f08*/ 	.word	0x0000a340
        /*0f0c*/ 	.word	0x00000003
        /*0f10*/ 	.word	0x00000008
        /*0f14*/ 	.short	0x010a
        /*0f16*/ 	.byte	0xff
	.zero		1


	//   ....[227]....
        /*0f18*/ 	.word	0x0000a3a0
        /*0f1c*/ 	.word	0x00000004
        /*0f20*/ 	.word	0x000002b0
        /*0f24*/ 	.short	0x010a
        /*0f26*/ 	.byte	0xff
	.zero		1


	//   ....[228]....
        /*0f28*/ 	.word	0x0000a400
        /*0f2c*/ 	.word	0x00000004
        /*0f30*/ 	.word	0x000002d0
        /*0f34*/ 	.short	0x010a
        /*0f36*/ 	.byte	0xff
	.zero		1


	//   ....[229]....
        /*0f38*/ 	.word	0x0000a460
        /*0f3c*/ 	.word	0x00000004
        /*0f40*/ 	.word	0x00000000
        /*0f44*/ 	.short	0x010a
        /*0f46*/ 	.byte	0xff
	.zero		1


	//   ....[230]....
        /*0f48*/ 	.word	0x0000a4c0
        /*0f4c*/ 	.word	0x00000000
        /*0f50*/ 	.word	0x00000000
        /*0f54*/ 	.short	0x010a
        /*0f56*/ 	.byte	0xff
	.zero		1


	//   ....[231]....
        /*0f58*/ 	.word	0x0000a520
        /*0f5c*/ 	.word	0x00000000
        /*0f60*/ 	.word	0x000002e0
        /*0f64*/ 	.short	0x010a
        /*0f66*/ 	.byte	0xff
	.zero		1


	//   ....[232]....
        /*0f68*/ 	.word	0x0000a580
        /*0f6c*/ 	.word	0x00000000
        /*0f70*/ 	.word	0x000002b0
        /*0f74*/ 	.short	0x010a
        /*0f76*/ 	.byte	0xff
	.zero		1


	//   ....[233]....
        /*0f78*/ 	.word	0x0000a5e0
        /*0f7c*/ 	.word	0x00000000
        /*0f80*/ 	.word	0x000002a8
        /*0f84*/ 	.short	0x010a
        /*0f86*/ 	.byte	0xff
	.zero		1


	//   ....[234]....
        /*0f88*/ 	.word	0x0000a640
        /*0f8c*/ 	.word	0x00000000
        /*0f90*/ 	.word	0x00000298
        /*0f94*/ 	.short	0x010a
        /*0f96*/ 	.byte	0xff
	.zero		1


	//   ....[235]....
        /*0f98*/ 	.word	0x0000a6a0
        /*0f9c*/ 	.word	0x00000000
        /*0fa0*/ 	.word	0x000002b0
        /*0fa4*/ 	.short	0x010a
        /*0fa6*/ 	.byte	0xff
	.zero		1


	//   ....[236]....
        /*0fa8*/ 	.word	0x0000a700
        /*0fac*/ 	.word	0x00000002
        /*0fb0*/ 	.word	0x00000290
        /*0fb4*/ 	.short	0x010a
        /*0fb6*/ 	.byte	0xff
	.zero		1


	//   ....[237]....
        /*0fb8*/ 	.word	0x0000a750
        /*0fbc*/ 	.word	0x000000a5
        /*0fc0*/ 	.word	0x000002c0
        /*0fc4*/ 	.short	0x010a
        /*0fc6*/ 	.byte	0xff
	.zero		1


	//----- nvinfo : EIATTR_NUM_MBARRIERS
	.align		4
.L_47:
        /*0fc8*/ 	.byte	0x03, 0x38
        /*0fca*/ 	.short	0x005d


	//----- nvinfo : EIATTR_EXIT_INSTR_OFFSETS
	.align		4
        /*0fcc*/ 	.byte	0x04, 0x1c
        /*0fce*/ 	.short	(.L_49 - .L_48)


	//   ....[0]....
.L_48:
        /*0fd0*/ 	.word	0x00004880


	//   ....[1]....
        /*0fd4*/ 	.word	0x00004b30


	//   ....[2]....
        /*0fd8*/ 	.word	0x00004b90


	//   ....[3]....
        /*0fdc*/ 	.word	0x00005c80


	//   ....[4]....
        /*0fe0*/ 	.word	0x000069e0


	//   ....[5]....
        /*0fe4*/ 	.word	0x00006a20


	//   ....[6]....
        /*0fe8*/ 	.word	0x00009150


	//----- nvinfo : EIATTR_MAX_THREADS
	.align		4
.L_49:
        /*0fec*/ 	.byte	0x04, 0x05
        /*0fee*/ 	.short	(.L_51 - .L_50)
.L_50:
        /*0ff0*/ 	.word	0x00000100
        /*0ff4*/ 	.word	0x00000001
        /*0ff8*/ 	.word	0x00000001


	//----- nvinfo : EIATTR_CRS_STACK_SIZE
	.align		4
.L_51:
        /*0ffc*/ 	.byte	0x04, 0x1e
        /*0ffe*/ 	.short	(.L_53 - .L_52)
.L_52:
        /*1000*/ 	.word	0x00000000


	//----- nvinfo : EIATTR_CBANK_PARAM_SIZE
	.align		4
.L_53:
        /*1004*/ 	.byte	0x03, 0x19
        /*1006*/ 	.short	0x0800


	//----- nvinfo : EIATTR_PARAM_CBANK
	.align		4
        /*1008*/ 	.byte	0x04, 0x0a
        /*100a*/ 	.short	(.L_55 - .L_54)
	.align		4
.L_54:
        /*100c*/ 	.word	index@(.nv.constant0._ZN7cutlass13device_kernelINS_4conv6kernel13ConvUniversalINS1_16ConvProblemShapeILNS1_8OperatorE1ELi2EEENS1_10collective14CollectiveConvINS1_47MainloopSm100TmaUmmaWarpSpecializedImplicitGemmILS5_1ELi41ELi2ELi1ELi2EN4cute5tupleIJNSA_1CILi2EEENSC_ILi1EEESE_EEEEENSB_IJNSC_ILi256EEENSC_ILi64EEENSB_IJNSC_ILi32EEEEEEEEENS_12float_e4m3_tESM_NSA_8TiledMMAINSA_8MMA_AtomIJNSA_10MMA_TraitsINSA_25SM100_MMA_F8F6F4_2x1SM_SSEJSM_SM_fSH_SI_NSA_17integral_constantINSA_4UMMA5MajorELST_0EEENSR_IST_LST_1EEENSR_INSS_7ScaleInELSW_0EEESX_EEEEEENSA_6LayoutINSB_IJSE_SE_SE_EEENSB_IJNSC_ILi0EEES12_S12_EEEEENSB_IJNSA_10UnderscoreES15_S15_EEEEENS7_6detail27Sm100ImplicitGemmTileTraitsINSA_25SM100_TMA_2SM_LOAD_IM2COLENSA_14ComposedLayoutINSA_7SwizzleILi1ELi4ELi3EEENSA_18smem_ptr_flag_bitsILi8EEENS10_INSB_IJNSC_ILi8EEESJ_EEENSB_IJSJ_SE_EEEEEEEvEENS19_INSA_18SM100_TMA_2SM_LOADENS1B_IS1D_S1F_NS10_INSB_IJSJ_S1G_EEENSB_IJSE_SJ_EEEEEEEvEEEENS_8epilogue10collective18CollectiveEpilogueINS1T_23Sm100TmaWarpSpecializedILi1ELi1ELi64ELb0ELb0EEEJNSB_IJNSC_ILi128EEESI_SK_EEENSB_IJNS10_IS1Y_SE_EENS10_ISI_SE_EEEEESM_NSB_IJNSB_IJlllEEESE_S12_EEESM_S24_NS1T_6fusion15FusionCallbacksIS1X_NS25_17LinearCombinationISM_fSM_fLNS_15FloatRoundStyleE2EEES1Z_S22_JEEENSA_5SM1004TMEM4LOAD26SM100_TMEM_LOAD_32dp32b64xENSA_20SM90_TMA_LOAD_IM2COLENS1B_INS1C_ILi2ELi4ELi3EEES1F_NS10_INSB_IJS1G_SI_EEENSB_IJSI_SE_EEEEEEENSA_39AutoVectorizingCopyWithAssumedAlignmentILi128EEENSA_21SM90_TMA_STORE_IM2COLES2K_S2M_S2M_EEEvvEEEEvNT_6ParamsE)
        /*1010*/ 	.short	0x0380
        /*1012*/ 	.short	0x0800


	//----- nvinfo : EIATTR_SW_WAR
	.align		4
.L_55:
        /*1014*/ 	.byte	0x04, 0x36
        /*1016*/ 	.short	(.L_57 - .L_56)
.L_56:
        /*1018*/ 	.word	0x00000008
.L_57:


//--------------------- .nv.callgraph             --------------------------
	.section	.nv.callgraph,"",@"SHT_CUDA_CALLGRAPH"
	.align	4
	.sectionentsize	8
	.align		4
        /*0000*/ 	.word	0x00000000
	.align		4
        /*0004*/ 	.word	0xffffffff
	.align		4
        /*0008*/ 	.word	index@(_ZN7cutlass13device_kernelINS_4conv6kernel13ConvUniversalINS1_16ConvProblemShapeILNS1_8OperatorE1ELi2EEENS1_10collective14CollectiveConvINS1_47MainloopSm100TmaUmmaWarpSpecializedImplicitGemmILS5_1ELi41ELi2ELi1ELi2EN4cute5tupleIJNSA_1CILi2EEENSC_ILi1EEESE_EEEEENSB_IJNSC_ILi256EEENSC_ILi64EEENSB_IJNSC_ILi32EEEEEEEEENS_12float_e4m3_tESM_NSA_8TiledMMAINSA_8MMA_AtomIJNSA_10MMA_TraitsINSA_25SM100_MMA_F8F6F4_2x1SM_SSEJSM_SM_fSH_SI_NSA_17integral_constantINSA_4UMMA5MajorELST_0EEENSR_IST_LST_1EEENSR_INSS_7ScaleInELSW_0EEESX_EEEEEENSA_6LayoutINSB_IJSE_SE_SE_EEENSB_IJNSC_ILi0EEES12_S12_EEEEENSB_IJNSA_10UnderscoreES15_S15_EEEEENS7_6detail27Sm100ImplicitGemmTileTraitsINSA_25SM100_TMA_2SM_LOAD_IM2COLENSA_14ComposedLayoutINSA_7SwizzleILi1ELi4ELi3EEENSA_18smem_ptr_flag_bitsILi8EEENS10_INSB_IJNSC_ILi8EEESJ_EEENSB_IJSJ_SE_EEEEEEEvEENS19_INSA_18SM100_TMA_2SM_LOADENS1B_IS1D_S1F_NS10_INSB_IJSJ_S1G_EEENSB_IJSE_SJ_EEEEEEEvEEEENS_8epilogue10collective18CollectiveEpilogueINS1T_23Sm100TmaWarpSpecializedILi1ELi1ELi64ELb0ELb0EEEJNSB_IJNSC_ILi128EEESI_SK_EEENSB_IJNS10_IS1Y_SE_EENS10_ISI_SE_EEEEESM_NSB_IJNSB_IJlllEEESE_S12_EEESM_S24_NS1T_6fusion15FusionCallbacksIS1X_NS25_17LinearCombinationISM_fSM_fLNS_15FloatRoundStyleE2EEES1Z_S22_JEEENSA_5SM1004TMEM4LOAD26SM100_TMEM_LOAD_32dp32b64xENSA_20SM90_TMA_LOAD_IM2COLENS1B_INS1C_ILi2ELi4ELi3EEES1F_NS10_INSB_IJS1G_SI_EEENSB_IJSI_SE_EEEEEEENSA_39AutoVectorizingCopyWithAssumedAlignmentILi128EEENSA_21SM90_TMA_STORE_IM2COLES2K_S2M_S2M_EEEvvEEEEvNT_6ParamsE)
	.align		4
        /*000c*/ 	.word	index@(__assertfail)
	.align		4
        /*0010*/ 	.word	0x00000000
	.align		4
        /*0014*/ 	.word	0xfffffffe
	.align		4
        /*0018*/ 	.word	0x00000000
	.align		4
        /*001c*/ 	.word	0xfffffffd
	.align		4
        /*0020*/ 	.word	0x00000000
	.align		4
        /*0024*/ 	.word	0xfffffffc


//--------------------- .nv.constant4             --------------------------
	.section	.nv.constant4,"a",@progbits
	.align	8
	.align		8
.nv.constant4:
        /*0000*/ 	.dword	__assertfail
	.align		8
        /*0008*/ 	.dword	__unnamed_1
	.align		8
        /*0010*/ 	.dword	__unnamed_2
	.align		8
        /*0018*/ 	.dword	_ZN39_INTERNAL_9f6a7b9b_4_k_cu_7c499080_31454cuda3std3__45__cpo5beginE
	.align		8
        /*0020*/ 	.dword	_ZN39_INTERNAL_9f6a7b9b_4_k_cu_7c499080_31454cuda3std3__45__cpo3endE
	.align		8
        /*0028*/ 	.dword	_ZN39_INTERNAL_9f6a7b9b_4_k_cu_7c499080_31454cuda3std3__45__cpo6cbeginE
	.align		8
        /*0030*/ 	.dword	_ZN39_INTERNAL_9f6a7b9b_4_k_cu_7c499080_31454cuda3std3__45__cpo4cendE
	.align		8
        /*0038*/ 	.dword	_ZN39_INTERNAL_9f6a7b9b_4_k_cu_7c499080_31454cuda3std3__441_GLOBAL__N__9f6a7b9b_4_k_cu_7c499080_31456ignoreE
	.align		8
        /*0040*/ 	.dword	_ZN39_INTERNAL_9f6a7b9b_4_k_cu_7c499080_31454cuda3std3__419piecewise_constructE
	.align		8
        /*0048*/ 	.dword	_ZN39_INTERNAL_9f6a7b9b_4_k_cu_7c499080_31454cuda3std3__48in_placeE
	.align		8
        /*0050*/ 	.dword	_ZN39_INTERNAL_9f6a7b9b_4_k_cu_7c499080_31454cuda3std6ranges3__45__cpo4swapE
	.align		8
        /*0058*/ 	.dword	_ZN39_INTERNAL_9f6a7b9b_4_k_cu_7c499080_31454cuda3std6ranges3__45__cpo9iter_moveE
	.align		8
        /*0060*/ 	.dword	_ZN39_INTERNAL_9f6a7b9b_4_k_cu_7c499080_31454cute7productE
	.align		8
        /*0068*/ 	.dword	_ZN39_INTERNAL_9f6a7b9b_4_k_cu_7c499080_31454cute1_E
	.align		8
        /*0070*/ 	.dword	$str$27
	.align		8
        /*0078*/ 	.dword	$str$28
	.align		8
        /*0080*/ 	.dword	$str$29
	.align		8
        /*0088*/ 	.dword	$str$30


//--------------------- .text._ZN7cutlass13device_kernelINS_4conv6kernel13ConvUniversalINS1_16ConvProblemShapeILNS1_8OperatorE1ELi2EEENS1_10collective14CollectiveConvINS1_47MainloopSm100TmaUmmaWarpSpecializedImplicitGemmILS5_1ELi41ELi2ELi1ELi2EN4cute5tupleIJNSA_1CILi2EEENSC_ILi1EEESE_EEEEENSB_IJNSC_ILi256EEENSC_ILi64EEENSB_IJNSC_ILi32EEEEEEEEENS_12float_e4m3_tESM_NSA_8TiledMMAINSA_8MMA_AtomIJNSA_10MMA_TraitsINSA_25SM100_MMA_F8F6F4_2x1SM_SSEJSM_SM_fSH_SI_NSA_17integral_constantINSA_4UMMA5MajorELST_0EEENSR_IST_LST_1EEENSR_INSS_7ScaleInELSW_0EEESX_EEEEEENSA_6LayoutINSB_IJSE_SE_SE_EEENSB_IJNSC_ILi0EEES12_S12_EEEEENSB_IJNSA_10UnderscoreES15_S15_EEEEENS7_6detail27Sm100ImplicitGemmTileTraitsINSA_25SM100_TMA_2SM_LOAD_IM2COLENSA_14ComposedLayoutINSA_7SwizzleILi1ELi4ELi3EEENSA_18smem_ptr_flag_bitsILi8EEENS10_INSB_IJNSC_ILi8EEESJ_EEENSB_IJSJ_SE_EEEEEEEvEENS19_INSA_18SM100_TMA_2SM_LOADENS1B_IS1D_S1F_NS10_INSB_IJSJ_S1G_EEENSB_IJSE_SJ_EEEEEEEvEEEENS_8epilogue10collective18CollectiveEpilogueINS1T_23Sm100TmaWarpSpecializedILi1ELi1ELi64ELb0ELb0EEEJNSB_IJNSC_ILi128EEESI_SK_EEENSB_IJNS10_IS1Y_SE_EENS10_ISI_SE_EEEEESM_NSB_IJNSB_IJlllEEESE_S12_EEESM_S24_NS1T_6fusion15FusionCallbacksIS1X_NS25_17LinearCombinationISM_fSM_fLNS_15FloatRoundStyleE2EEES1Z_S22_JEEENSA_5SM1004TMEM4LOAD26SM100_TMEM_LOAD_32dp32b64xENSA_20SM90_TMA_LOAD_IM2COLENS1B_INS1C_ILi2ELi4ELi3EEES1F_NS10_INSB_IJS1G_SI_EEENSB_IJSI_SE_EEEEEEENSA_39AutoVectorizingCopyWithAssumedAlignmentILi128EEENSA_21SM90_TMA_STORE_IM2COLES2K_S2M_S2M_EEEvvEEEEvNT_6ParamsE --------------------------
	.section	.text._ZN7cutlass13device_kernelINS_4conv6kernel13ConvUniversalINS1_16ConvProblemShapeILNS1_8OperatorE1ELi2EEENS1_10collective14CollectiveConvINS1_47MainloopSm100TmaUmmaWarpSpecializedImplicitGemmILS5_1ELi41ELi2ELi1ELi2EN4cute5tupleIJNSA_1CILi2EEENSC_ILi1EEESE_EEEEENSB_IJNSC_ILi256EEENSC_ILi64EEENSB_IJNSC_ILi32EEEEEEEEENS_12float_e4m3_tESM_NSA_8TiledMMAINSA_8MMA_AtomIJNSA_10MMA_TraitsINSA_25SM100_MMA_F8F6F4_2x1SM_SSEJSM_SM_fSH_SI_NSA_17integral_constantINSA_4UMMA5MajorELST_0EEENSR_IST_LST_1EEENSR_INSS_7ScaleInELSW_0EEESX_EEEEEENSA_6LayoutINSB_IJSE_SE_SE_EEENSB_IJNSC_ILi0EEES12_S12_EEEEENSB_IJNSA_10UnderscoreES15_S15_EEEEENS7_6detail27Sm100ImplicitGemmTileTraitsINSA_25SM100_TMA_2SM_LOAD_IM2COLENSA_14ComposedLayoutINSA_7SwizzleILi1ELi4ELi3EEENSA_18smem_ptr_flag_bitsILi8EEENS10_INSB_IJNSC_ILi8EEESJ_EEENSB_IJSJ_SE_EEEEEEEvEENS19_INSA_18SM100_TMA_2SM_LOADENS1B_IS1D_S1F_NS10_INSB_IJSJ_S1G_EEENSB_IJSE_SJ_EEEEEEEvEEEENS_8epilogue10collective18CollectiveEpilogueINS1T_23Sm100TmaWarpSpecializedILi1ELi1ELi64ELb0ELb0EEEJNSB_IJNSC_ILi128EEESI_SK_EEENSB_IJNS10_IS1Y_SE_EENS10_ISI_SE_EEEEESM_NSB_IJNSB_IJlllEEESE_S12_EEESM_S24_NS1T_6fusion15FusionCallbacksIS1X_NS25_17LinearCombinationISM_fSM_fLNS_15FloatRoundStyleE2EEES1Z_S22_JEEENSA_5SM1004TMEM4LOAD26SM100_TMEM_LOAD_32dp32b64xENSA_20SM90_TMA_LOAD_IM2COLENS1B_INS1C_ILi2ELi4ELi3EEES1F_NS10_INSB_IJS1G_SI_EEENSB_IJSI_SE_EEEEEEENSA_39AutoVectorizingCopyWithAssumedAlignmentILi128EEENSA_21SM90_TMA_STORE_IM2COLES2K_S2M_S2M_EEEvvEEEEvNT_6ParamsE,"ax",@progbits
	.align	128
.text._ZN7cutlass13device_kernelINS_4conv6kernel13ConvUniversalINS1_16ConvProblemShapeILNS1_8OperatorE1ELi2EEENS1_10collective14CollectiveConvINS1_47MainloopSm100TmaUmmaWarpSpecializedImplicitGemmILS5_1ELi41ELi2ELi1ELi2EN4cute5tupleIJNSA_1CILi2EEENSC_ILi1EEESE_EEEEENSB_IJNSC_ILi256EEENSC_ILi64EEENSB_IJNSC_ILi32EEEEEEEEENS_12float_e4m3_tESM_NSA_8TiledMMAINSA_8MMA_AtomIJNSA_10MMA_TraitsINSA_25SM100_MMA_F8F6F4_2x1SM_SSEJSM_SM_fSH_SI_NSA_17integral_constantINSA_4UMMA5MajorELST_0EEENSR_IST_LST_1EEENSR_INSS_7ScaleInELSW_0EEESX_EEEEEENSA_6LayoutINSB_IJSE_SE_SE_EEENSB_IJNSC_ILi0EEES12_S12_EEEEENSB_IJNSA_10UnderscoreES15_S15_EEEEENS7_6detail27Sm100ImplicitGemmTileTraitsINSA_25SM100_TMA_2SM_LOAD_IM2COLENSA_14ComposedLayoutINSA_7SwizzleILi1ELi4ELi3EEENSA_18smem_ptr_flag_bitsILi8EEENS10_INSB_IJNSC_ILi8EEESJ_EEENSB_IJSJ_SE_EEEEEEEvEENS19_INSA_18SM100_TMA_2SM_LOADENS1B_IS1D_S1F_NS10_INSB_IJSJ_S1G_EEENSB_IJSE_SJ_EEEEEEEvEEEENS_8epilogue10collective18CollectiveEpilogueINS1T_23Sm100TmaWarpSpecializedILi1ELi1ELi64ELb0ELb0EEEJNSB_IJNSC_ILi128EEESI_SK_EEENSB_IJNS10_IS1Y_SE_EENS10_ISI_SE_EEEEESM_NSB_IJNSB_IJlllEEESE_S12_EEESM_S24_NS1T_6fusion15FusionCallbacksIS1X_NS25_17LinearCombinationISM_fSM_fLNS_15FloatRoundStyleE2EEES1Z_S22_JEEENSA_5SM1004TMEM4LOAD26SM100_TMEM_LOAD_32dp32b64xENSA_20SM90_TMA_LOAD_IM2COLENS1B_INS1C_ILi2ELi4ELi3EEES1F_NS10_INSB_IJS1G_SI_EEENSB_IJSI_SE_EEEEEEENSA_39AutoVectorizingCopyWithAssumedAlignmentILi128EEENSA_21SM90_TMA_STORE_IM2COLES2K_S2M_S2M_EEEvvEEEEvNT_6ParamsE:
        .type           _ZN7cutlass13device_kernelINS_4conv6kernel13ConvUniversalINS1_16ConvProblemShapeILNS1_8OperatorE1ELi2EEENS1_10collective14CollectiveConvINS1_47MainloopSm100TmaUmmaWarpSpecializedImplicitGemmILS5_1ELi41ELi2ELi1ELi2EN4cute5tupleIJNSA_1CILi2EEENSC_ILi1EEESE_EEEEENSB_IJNSC_ILi256EEENSC_ILi64EEENSB_IJNSC_ILi32EEEEEEEEENS_12float_e4m3_tESM_NSA_8TiledMMAINSA_8MMA_AtomIJNSA_10MMA_TraitsINSA_25SM100_MMA_F8F6F4_2x1SM_SSEJSM_SM_fSH_SI_NSA_17integral_constantINSA_4UMMA5MajorELST_0EEENSR_IST_LST_1EEENSR_INSS_7ScaleInELSW_0EEESX_EEEEEENSA_6LayoutINSB_IJSE_SE_SE_EEENSB_IJNSC_ILi0EEES12_S12_EEEEENSB_IJNSA_10UnderscoreES15_S15_EEEEENS7_6detail27Sm100ImplicitGemmTileTraitsINSA_25SM100_TMA_2SM_LOAD_IM2COLENSA_14ComposedLayoutINSA_7SwizzleILi1ELi4ELi3EEENSA_18smem_ptr_flag_bitsILi8EEENS10_INSB_IJNSC_ILi8EEESJ_EEENSB_IJSJ_SE_EEEEEEEvEENS19_INSA_18SM100_TMA_2SM_LOADENS1B_IS1D_S1F_NS10_INSB_IJSJ_S1G_EEENSB_IJSE_SJ_EEEEEEEvEEEENS_8epilogue10collective18CollectiveEpilogueINS1T_23Sm100TmaWarpSpecializedILi1ELi1ELi64ELb0ELb0EEEJNSB_IJNSC_ILi128EEESI_SK_EEENSB_IJNS10_IS1Y_SE_EENS10_ISI_SE_EEEEESM_NSB_IJNSB_IJlllEEESE_S12_EEESM_S24_NS1T_6fusion15FusionCallbacksIS1X_NS25_17LinearCombinationISM_fSM_fLNS_15FloatRoundStyleE2EEES1Z_S22_JEEENSA_5SM1004TMEM4LOAD26SM100_TMEM_LOAD_32dp32b64xENSA_20SM90_TMA_LOAD_IM2COLENS1B_INS1C_ILi2ELi4ELi3EEES1F_NS10_INSB_IJS1G_SI_EEENSB_IJSI_SE_EEEEEEENSA_39AutoVectorizingCopyWithAssumedAlignmentILi128EEENSA_21SM90_TMA_STORE_IM2COLES2K_S2M_S2M_EEEvvEEEEvNT_6ParamsE,@function
        .size           _ZN7cutlass13device_kernelINS_4conv6kernel13ConvUniversalINS1_16ConvProblemShapeILNS1_8OperatorE1ELi2EEENS1_10collective14CollectiveConvINS1_47MainloopSm100TmaUmmaWarpSpecializedImplicitGemmILS5_1ELi41ELi2ELi1ELi2EN4cute5tupleIJNSA_1CILi2EEENSC_ILi1EEESE_EEEEENSB_IJNSC_ILi256EEENSC_ILi64EEENSB_IJNSC_ILi32EEEEEEEEENS_12float_e4m3_tESM_NSA_8TiledMMAINSA_8MMA_AtomIJNSA_10MMA_TraitsINSA_25SM100_MMA_F8F6F4_2x1SM_SSEJSM_SM_fSH_SI_NSA_17integral_constantINSA_4UMMA5MajorELST_0EEENSR_IST_LST_1EEENSR_INSS_7ScaleInELSW_0EEESX_EEEEEENSA_6LayoutINSB_IJSE_SE_SE_EEENSB_IJNSC_ILi0EEES12_S12_EEEEENSB_IJNSA_10UnderscoreES15_S15_EEEEENS7_6detail27Sm100ImplicitGemmTileTraitsINSA_25SM100_TMA_2SM_LOAD_IM2COLENSA_14ComposedLayoutINSA_7SwizzleILi1ELi4ELi3EEENSA_18smem_ptr_flag_bitsILi8EEENS10_INSB_IJNSC_ILi8EEESJ_EEENSB_IJSJ_SE_EEEEEEEvEENS19_INSA_18SM100_TMA_2SM_LOADENS1B_IS1D_S1F_NS10_INSB_IJSJ_S1G_EEENSB_IJSE_SJ_EEEEEEEvEEEENS_8epilogue10collective18CollectiveEpilogueINS1T_23Sm100TmaWarpSpecializedILi1ELi1ELi64ELb0ELb0EEEJNSB_IJNSC_ILi128EEESI_SK_EEENSB_IJNS10_IS1Y_SE_EENS10_ISI_SE_EEEEESM_NSB_IJNSB_IJlllEEESE_S12_EEESM_S24_NS1T_6fusion15FusionCallbacksIS1X_NS25_17LinearCombinationISM_fSM_fLNS_15FloatRoundStyleE2EEES1Z_S22_JEEENSA_5SM1004TMEM4LOAD26SM100_TMEM_LOAD_32dp32b64xENSA_20SM90_TMA_LOAD_IM2COLENS1B_INS1C_ILi2ELi4ELi3EEES1F_NS10_INSB_IJS1G_SI_EEENSB_IJSI_SE_EEEEEEENSA_39AutoVectorizingCopyWithAssumedAlignmentILi128EEENSA_21SM90_TMA_STORE_IM2COLES2K_S2M_S2M_EEEvvEEEEvNT_6ParamsE,(.L_x_251 - _ZN7cutlass13device_kernelINS_4conv6kernel13ConvUniversalINS1_16ConvProblemShapeILNS1_8OperatorE1ELi2EEENS1_10collective14CollectiveConvINS1_47MainloopSm100TmaUmmaWarpSpecializedImplicitGemmILS5_1ELi41ELi2ELi1ELi2EN4cute5tupleIJNSA_1CILi2EEENSC_ILi1EEESE_EEEEENSB_IJNSC_ILi256EEENSC_ILi64EEENSB_IJNSC_ILi32EEEEEEEEENS_12float_e4m3_tESM_NSA_8TiledMMAINSA_8MMA_AtomIJNSA_10MMA_TraitsINSA_25SM100_MMA_F8F6F4_2x1SM_SSEJSM_SM_fSH_SI_NSA_17integral_constantINSA_4UMMA5MajorELST_0EEENSR_IST_LST_1EEENSR_INSS_7ScaleInELSW_0EEESX_EEEEEENSA_6LayoutINSB_IJSE_SE_SE_EEENSB_IJNSC_ILi0EEES12_S12_EEEEENSB_IJNSA_10UnderscoreES15_S15_EEEEENS7_6detail27Sm100ImplicitGemmTileTraitsINSA_25SM100_TMA_2SM_LOAD_IM2COLENSA_14ComposedLayoutINSA_7SwizzleILi1ELi4ELi3EEENSA_18smem_ptr_flag_bitsILi8EEENS10_INSB_IJNSC_ILi8EEESJ_EEENSB_IJSJ_SE_EEEEEEEvEENS19_INSA_18SM100_TMA_2SM_LOADENS1B_IS1D_S1F_NS10_INSB_IJSJ_S1G_EEENSB_IJSE_SJ_EEEEEEEvEEEENS_8epilogue10collective18CollectiveEpilogueINS1T_23Sm100TmaWarpSpecializedILi1ELi1ELi64ELb0ELb0EEEJNSB_IJNSC_ILi128EEESI_SK_EEENSB_IJNS10_IS1Y_SE_EENS10_ISI_SE_EEEEESM_NSB_IJNSB_IJlllEEESE_S12_EEESM_S24_NS1T_6fusion15FusionCallbacksIS1X_NS25_17LinearCombinationISM_fSM_fLNS_15FloatRoundStyleE2EEES1Z_S22_JEEENSA_5SM1004TMEM4LOAD26SM100_TMEM_LOAD_32dp32b64xENSA_20SM90_TMA_LOAD_IM2COLENS1B_INS1C_ILi2ELi4ELi3EEES1F_NS10_INSB_IJS1G_SI_EEENSB_IJSI_SE_EEEEEEENSA_39AutoVectorizingCopyWithAssumedAlignmentILi128EEENSA_21SM90_TMA_STORE_IM2COLES2K_S2M_S2M_EEEvvEEEEvNT_6ParamsE)
        .other          _ZN7cutlass13device_kernelINS_4conv6kernel13ConvUniversalINS1_16ConvProblemShapeILNS1_8OperatorE1ELi2EEENS1_10collective14CollectiveConvINS1_47MainloopSm100TmaUmmaWarpSpecializedImplicitGemmILS5_1ELi41ELi2ELi1ELi2EN4cute5tupleIJNSA_1CILi2EEENSC_ILi1EEESE_EEEEENSB_IJNSC_ILi256EEENSC_ILi64EEENSB_IJNSC_ILi32EEEEEEEEENS_12float_e4m3_tESM_NSA_8TiledMMAINSA_8MMA_AtomIJNSA_10MMA_TraitsINSA_25SM100_MMA_F8F6F4_2x1SM_SSEJSM_SM_fSH_SI_NSA_17integral_constantINSA_4UMMA5MajorELST_0EEENSR_IST_LST_1EEENSR_INSS_7ScaleInELSW_0EEESX_EEEEEENSA_6LayoutINSB_IJSE_SE_SE_EEENSB_IJNSC_ILi0EEES12_S12_EEEEENSB_IJNSA_10UnderscoreES15_S15_EEEEENS7_6detail27Sm100ImplicitGemmTileTraitsINSA_25SM100_TMA_2SM_LOAD_IM2COLENSA_14ComposedLayoutINSA_7SwizzleILi1ELi4ELi3EEENSA_18smem_ptr_flag_bitsILi8EEENS10_INSB_IJNSC_ILi8EEESJ_EEENSB_IJSJ_SE_EEEEEEEvEENS19_INSA_18SM100_TMA_2SM_LOADENS1B_IS1D_S1F_NS10_INSB_IJSJ_S1G_EEENSB_IJSE_SJ_EEEEEEEvEEEENS_8epilogue10collective18CollectiveEpilogueINS1T_23Sm100TmaWarpSpecializedILi1ELi1ELi64ELb0ELb0EEEJNSB_IJNSC_ILi128EEESI_SK_EEENSB_IJNS10_IS1Y_SE_EENS10_ISI_SE_EEEEESM_NSB_IJNSB_IJlllEEESE_S12_EEESM_S24_NS1T_6fusion15FusionCallbacksIS1X_NS25_17LinearCombinationISM_fSM_fLNS_15FloatRoundStyleE2EEES1Z_S22_JEEENSA_5SM1004TMEM4LOAD26SM100_TMEM_LOAD_32dp32b64xENSA_20SM90_TMA_LOAD_IM2COLENS1B_INS1C_ILi2ELi4ELi3EEES1F_NS10_INSB_IJS1G_SI_EEENSB_IJSI_SE_EEEEEEENSA_39AutoVectorizingCopyWithAssumedAlignmentILi128EEENSA_21SM90_TMA_STORE_IM2COLES2K_S2M_S2M_EEEvvEEEEvNT_6ParamsE,@"STO_CUDA_ENTRY STV_DEFAULT"
_ZN7cutlass13device_kernelINS_4conv6kernel13ConvUniversalINS1_16ConvProblemShapeILNS1_8OperatorE1ELi2EEENS1_10collective14CollectiveConvINS1_47MainloopSm100TmaUmmaWarpSpecializedImplicitGemmILS5_1ELi41ELi2ELi1ELi2EN4cute5tupleIJNSA_1CILi2EEENSC_ILi1EEESE_EEEEENSB_IJNSC_ILi256EEENSC_ILi64EEENSB_IJNSC_ILi32EEEEEEEEENS_12float_e4m3_tESM_NSA_8TiledMMAINSA_8MMA_AtomIJNSA_10MMA_TraitsINSA_25SM100_MMA_F8F6F4_2x1SM_SSEJSM_SM_fSH_SI_NSA_17integral_constantINSA_4UMMA5MajorELST_0EEENSR_IST_LST_1EEENSR_INSS_7ScaleInELSW_0EEESX_EEEEEENSA_6LayoutINSB_IJSE_SE_SE_EEENSB_IJNSC_ILi0EEES12_S12_EEEEENSB_IJNSA_10UnderscoreES15_S15_EEEEENS7_6detail27Sm100ImplicitGemmTileTraitsINSA_25SM100_TMA_2SM_LOAD_IM2COLENSA_14ComposedLayoutINSA_7SwizzleILi1ELi4ELi3EEENSA_18smem_ptr_flag_bitsILi8EEENS10_INSB_IJNSC_ILi8EEESJ_EEENSB_IJSJ_SE_EEEEEEEvEENS19_INSA_18SM100_TMA_2SM_LOADENS1B_IS1D_S1F_NS10_INSB_IJSJ_S1G_EEENSB_IJSE_SJ_EEEEEEEvEEEENS_8epilogue10collective18CollectiveEpilogueINS1T_23Sm100TmaWarpSpecializedILi1ELi1ELi64ELb0ELb0EEEJNSB_IJNSC_ILi128EEESI_SK_EEENSB_IJNS10_IS1Y_SE_EENS10_ISI_SE_EEEEESM_NSB_IJNSB_IJlllEEESE_S12_EEESM_S24_NS1T_6fusion15FusionCallbacksIS1X_NS25_17LinearCombinationISM_fSM_fLNS_15FloatRoundStyleE2EEES1Z_S22_JEEENSA_5SM1004TMEM4LOAD26SM100_TMEM_LOAD_32dp32b64xENSA_20SM90_TMA_LOAD_IM2COLENS1B_INS1C_ILi2ELi4ELi3EEES1F_NS10_INSB_IJS1G_SI_EEENSB_IJSI_SE_EEEEEEENSA_39AutoVectorizingCopyWithAssumedAlignmentILi128EEENSA_21SM90_TMA_STORE_IM2COLES2K_S2M_S2M_EEEvvEEEEvNT_6ParamsE:
[----:B------:R-:W1:Y:S01]  /*0000*/  LDC R1, c[0x0][0x37c] ;  /* 0x0000df00ff017b82 */ /* 0x000e620000000800 */
[----:B------:R-:W2:Y:S01]  /*0010*/  S2R R142, SR_TID.X ;  /* 0x00000000008e7919 */ /* 0x000ea20000002100 */
[----:B------:R-:W3:Y:S06]  /*0020*/  LDCU.64 UR8, c[0x0][0x890] ;  /* 0x00011200ff0877ac */ /* 0x000eec0008000a00 */
[----:B------:R-:W4:Y:S01]  /*0030*/  S2UR UR4, SR_CgaCtaId ;  /* 0x00000000000479c3 */ /* 0x000f220000008800 */
[----:B-1----:R-:W-:Y:S01]  /*0040*/  VIADD R1, R1, 0xfffffff8 ;  /* 0xfffffff801017836 */ /* 0x002fe20000000000 */
[----:B------:R-:W-:-:S02]  /*0050*/  PRMT R156, RZ, 0x7610, R156 ;  /* 0x00007610ff9c7816 */ /* 0x000fc4000000009c */
[----:B------:R-:W-:Y:S02]  /*0060*/  ELECT P1, URZ, PT ;  /* 0x0000000000ff782f */ /* 0x000fe40003820000 */
[----:B------:R-:W-:Y:S01]  /*0070*/  R2UR UR43, R1 ;  /* 0x00000000012b72ca */ /* 0x000fe200000e0000 */
[----:B---3--:R-:W-:-:S04]  /*0080*/  UISETP.NE.U32.AND UP0, UPT, UR8, URZ, UPT ;  /* 0x000000ff0800728c */ /* 0x008fc8000bf05070 */
[----:B------:R-:W-:Y:S02]  /*0090*/  UISETP.NE.AND.EX UP0, UPT, UR9, URZ, UPT, UP0 ;  /* 0x000000ff0900728c */ /* 0x000fe4000bf05300 */
[----:B----4-:R-:W-:Y:S02]  /*00a0*/  ULOP3.LUT UR26, UR4, 0x1, URZ, 0xc0, !UPT ;  /* 0x00000001041a7892 */ /* 0x010fe4000f8ec0ff */
[----:B------:R-:W-:Y:S01]  /*00b0*/  ULOP3.LUT UR25, UR4, 0x1, URZ, 0x3c, !UPT ;  /* 0x0000000104197892 */ /* 0x000fe2000f8e3cff */
[----:B--2---:R-:W-:-:S05]  /*00c0*/  SHF.R.U32.HI R157, RZ, 0x5, R142 ;  /* 0x00000005ff9d7819 */ /* 0x004fca000001168e */
[----:B------:R-:W1:Y:S02]  /*00d0*/  SHFL.IDX PT, R0, R157, RZ, 0x1f ;  /* 0x00001fff9d007589 */ /* 0x000e6400000e0000 */
[----:B-1----:R-:W-:Y:S01]  /*00e0*/  R2UR UR18, R0 ;  /* 0x00000000001272ca */ /* 0x002fe200000e0000 */
[----:B------:R-:W-:-:S14]  /*00f0*/  BRA.U UP0, `(.L_x_0) ;  /* 0x0000000100307547 */ /* 0x000fdc000b800000 */
[----:B------:R-:W1:Y:S02]  /*0100*/  LDCU.64 UR4, c[0x0][0x888] ;  /* 0x00011100ff0477ac */ /* 0x000e640008000a00 */
[----:B-1----:R-:W-:-:S04]  /*0110*/  UISETP.NE.U32.AND UP0, UPT, UR4, URZ, UPT ;  /* 0x000000ff0400728c */ /* 0x002fc8000bf05070 */
[----:B------:R-:W-:-:S09]  /*0120*/  UISETP.NE.AND.EX UP0, UPT, UR5, URZ, UPT, UP0 ;  /* 0x000000ff0500728c */ /* 0x000fd2000bf05300 */
[----:B------:R-:W-:Y:S05]  /*0130*/  BRA.U !UP0, `(.L_x_1) ;  /* 0x0000000108147547 */ /* 0x000fea000b800000 */
[----:B------:R-:W1:Y:S01]  /*0140*/  LDC.64 R2, c[0x0][0x888] ;  /* 0x00022200ff027b82 */ /* 0x000e620000000a00 */
[----:B------:R-:W1:Y:S02]  /*0150*/  LDCU.64 UR4, c[0x0][0x358] ;  /* 0x00006b00ff0477ac */ /* 0x000e640008000a00 */
[----:B-1----:R1:W5:Y:S01]  /*0160*/  LDG.E R71, desc[UR4][R2.64] ;  /* 0x0000000402477981 */ /* 0x002362000c1e1900 */
[----:B------:R-:W-:Y:S01]  /*0170*/  HFMA2 R156, -RZ, RZ, 0, 5.9604644775390625e-08 ;  /* 0x00000001ff9c7431 */ /* 0x000fe200000001ff */
[----:B------:R-:W-:Y:S05]  /*0180*/  BRA `(.L_x_0) ;  /* 0x00000000000c7947 */ /* 0x000fea0003800000 */
.L_x_1:
[----:B------:R-:W1:Y:S01]  /*0190*/  LDCU UR4, c[0x0][0x880] ;  /* 0x00011000ff0477ac */ /* 0x000e620008000800 */
[----:B------:R-:W-:Y:S01]  /*01a0*/  HFMA2 R156, -RZ, RZ, 0, 5.9604644775390625e-08 ;  /* 0x00000001ff9c7431 */ /* 0x000fe200000001ff */
[----:B-1----:R-:W-:-:S07]  /*01b0*/  MOV R71, UR4 ;  /* 0x0000000400477c02 */ /* 0x002fce0008000f00 */
.L_x_0:
[----:B------:R-:W2:Y:S02]  /*01c0*/  LDCU.64 UR4, c[0x0][0x8b0] ;  /* 0x00011600ff0477ac */ /* 0x000ea40008000a00 */
[----:B--2---:R-:W-:-:S04]  /*01d0*/  UISETP.NE.U32.AND UP0, UPT, UR4, URZ, UPT ;  /* 0x000000ff0400728c */ /* 0x004fc8000bf05070 */
[----:B------:R-:W-:-:S09]  /*01e0*/  UISETP.NE.AND.EX UP0, UPT, UR5, URZ, UPT, UP0 ;  /* 0x000000ff0500728c */ /* 0x000fd2000bf05300 */
[----:B------:R-:W-:Y:S05]  /*01f0*/  BRA.U UP0, `(.L_x_2) ;  /* 0x0000000100287547 */ /* 0x000fea000b800000 */
[----:B------:R-:W2:Y:S02]  /*0200*/  LDCU.64 UR4, c[0x0][0x8a8] ;  /* 0x00011500ff0477ac */ /* 0x000ea40008000a00 */
[----:B--2---:R-:W-:-:S04]  /*0210*/  UISETP.NE.U32.AND UP0, UPT, UR4, URZ, UPT ;  /* 0x000000ff0400728c */ /* 0x004fc8000bf05070 */
[----:B------:R-:W-:-:S09]  /*0220*/  UISETP.NE.AND.EX UP0, UPT, UR5, URZ, UPT, UP0 ;  /* 0x000000ff0500728c */ /* 0x000fd2000bf05300 */
[----:B------:R-:W-:Y:S05]  /*0230*/  BRA.U !UP0, `(.L_x_3) ;  /* 0x0000000108107547 */ /* 0x000fea000b800000 */
[----:B-1----:R-:W1:Y:S01]  /*0240*/  LDC.64 R2, c[0x0][0x8a8] ;  /* 0x00022a00ff027b82 */ /* 0x002e620000000a00 */
[----:B------:R-:W1:Y:S02]  /*0250*/  LDCU.64 UR4, c[0x0][0x358] ;  /* 0x00006b00ff0477ac */ /* 0x000e640008000a00 */
[----:B-1----:R2:W5:Y:S01]  /*0260*/  LDG.E R70, desc[UR4][R2.64] ;  /* 0x0000000402467981 */ /* 0x002562000c1e1900 */
[----:B------:R-:W-:Y:S05]  /*0270*/  BRA `(.L_x_2) ;  /* 0x0000000000087947 */ /* 0x000fea0003800000 */
.L_x_3:
[----:B------:R-:W2:Y:S02]  /*0280*/  LDCU UR4, c[0x0][0x8a0] ;  /* 0x00011400ff0477ac */ /* 0x000ea40008000800 */
[----:B--2---:R-:W-:Y:S02]  /*0290*/  MOV R70, UR4 ;  /* 0x0000000400467c02 */ /* 0x004fe40008000f00 */
.L_x_2:
[----:B------:R-:W-:Y:S01]  /*02a0*/  IMAD.U32 R0, RZ, RZ, UR18 ;  /* 0x00000012ff007e24 */ /* 0x000fe2000f8e00ff */
[----:B------:R-:W-:Y:S04]  /*02b0*/  BSSY.RECONVERGENT B0, `(.L_x_4) ;  /* 0x000000c000007945 */ /* 0x000fe80003800200 */
[C---:B------:R-:W-:Y:S02]  /*02c0*/  ISETP.NE.OR P2, PT, R0.reuse, 0x1, !P1 ;  /* 0x000000010000780c */ /* 0x040fe40004f45670 */
[----:B------:R-:W-:-:S11]  /*02d0*/  ISETP.NE.OR P0, PT, R0, 0x3, !P1 ;  /* 0x000000030000780c */ /* 0x000fd60004f05670 */
[----:B------:R-:W-:Y:S05]  /*02e0*/  @P2 BRA `(.L_x_5) ;  /* 0x0000000000202947 */ /* 0x000fea0003800000 */
[----:B------:R-:W3:Y:S02]  /*02f0*/  LDCU.64 UR4, c[0x0][0x348] ;  /* 0x00006900ff0477ac */ /* 0x000ee40008000a00 */
[----:B---3--:R-:W-:Y:S02]  /*0300*/  UIADD3 UR6, UP1, UPT, UR4, 0x80, URZ ;  /* 0x0000008004067890 */ /* 0x008fe4000ff3e0ff */
[----:B------:R-:W-:Y:S02]  /*0310*/  UIADD3 UR4, UP0, UPT, UR4, 0x180, URZ ;  /* 0x0000018004047890 */ /* 0x000fe4000ff1e0ff */
[----:B------:R-:W-:Y:S02]  /*0320*/  UIADD3.X UR7, UPT, UPT, URZ, UR5, URZ, UP1, !UPT ;  /* 0x00000005ff077290 */ /* 0x000fe40008ffe4ff */
[----:B------:R-:W-:-:S07]  /*0330*/  UIADD3.X UR5, UPT, UPT, URZ, UR5, URZ, UP0, !UPT ;  /* 0x00000005ff057290 */ /* 0x000fce00087fe4ff */
[----:B------:R3:W-:Y:S02]  /*0340*/  UTMACCTL.PF [UR6] ;  /* 0x00000000060079b9 */ /* 0x0007e40008040000 */
[----:B------:R3:W-:Y:S02]  /*0350*/  UTMACCTL.PF [UR4] ;  /* 0x00000000040079b9 */ /* 0x0007e40008040000 */
[----:B---3--:R-:W-:Y:S01]  /*0360*/  NOP ;  /* 0x0000000000007918 */ /* 0x008fe20000000000 */
.L_x_5:
[----:B------:R-:W-:Y:S05]  /*0370*/  BSYNC.RECONVERGENT B0 ;  /* 0x0000000000007941 */ /* 0x000fea0003800200 */
.L_x_4:
[----:B------:R-:W-:Y:S04]  /*0380*/  BSSY.RECONVERGENT B0, `(.L_x_6) ;  /* 0x000000a000007945 */ /* 0x000fe80003800200 */
        /* <DEDUP_REMOVED lines=9> */
.L_x_7:
[----:B------:R-:W-:Y:S05]  /*0420*/  BSYNC.RECONVERGENT B0 ;  /* 0x0000000000007941 */ /* 0x000fea0003800200 */
.L_x_6:
[----:B------:R-:W3:Y:S01]  /*0430*/  LDCU.64 UR4, c[0x0][0x888] ;  /* 0x00011100ff0477ac */ /* 0x000ee20008000a00 */
[----:B------:R-:W-:Y:S02]  /*0440*/  UISETP.EQ.U32.AND UP1, UPT, UR8, URZ, UPT ;  /* 0x000000ff0800728c */ /* 0x000fe4000bf22070 */
[----:B------:R-:W-:Y:S02]  /*0450*/  UPLOP3.LUT UP3, UPT, UPT, UPT, UPT, 0x80, 0x8 ;  /* 0x000000000008789c */ /* 0x000fe40003f6f070 */
[----:B---3--:R-:W-:-:S04]  /*0460*/  UISETP.NE.U32.AND UP0, UPT, UR4, URZ, UPT ;  /* 0x000000ff0400728c */ /* 0x008fc8000bf05070 */
[----:B------:R-:W-:-:S04]  /*0470*/  UISETP.NE.AND.EX UP2, UPT, UR5, URZ, UPT, UP0 ;  /* 0x000000ff0500728c */ /* 0x000fc8000bf45300 */
[----:B------:R-:W-:-:S04]  /*0480*/  UISETP.EQ.OR.EX UP4, UPT, UR9, URZ, !UP2, UP1 ;  /* 0x000000ff0900728c */ /* 0x000fc8000d782710 */
[----:B------:R-:W-:-:S06]  /*0490*/  UP2UR UR4, UPR, URZ, 0x10 ;  /* 0x00000010ff047883 */ /* 0x000fcc0008000000 */
[----:B------:R-:W-:Y:S01]  /*04a0*/  MOV R161, UR4 ;  /* 0x0000000400a17c02 */ /* 0x000fe20008000f00 */
[----:B------:R-:W-:Y:S06]  /*04b0*/  BRA.U !UP4, `(.L_x_8) ;  /* 0x000000010c207547 */ /* 0x000fec000b800000 */
[----:B------:R-:W-:Y:S01]  /*04c0*/  UISETP.NE.U32.AND UP1, UPT, UR8, URZ, UPT ;  /* 0x000000ff0800728c */ /* 0x000fe2000bf25070 */
[----:B-----5:R-:W-:Y:S01]  /*04d0*/  FSETP.NEU.AND P0, PT, R71, RZ, PT ;  /* 0x000000ff4700720b */ /* 0x020fe20003f0d000 */
[----:B------:R-:W-:Y:S02]  /*04e0*/  USEL UR4, URZ, 0xffffffff, UP2 ;  /* 0xffffffffff047887 */ /* 0x000fe40009000000 */
[----:B------:R-:W-:-:S10]  /*04f0*/  UISETP.NE.AND.EX UP1, UPT, UR9, URZ, UPT, UP1 ;  /* 0x000000ff0900728c */ /* 0x000fd4000bf25310 */
[----:B------:R-:W-:Y:S01]  /*0500*/  VOTEU.ANY UP0, P0 ;  /* 0x0000000000ff7886 */ /* 0x000fe20000000100 */
[----:B------:R-:W-:-:S04]  /*0510*/  @!UP1 USEL UR4, URZ, 0xffffffff, UP0 ;  /* 0xffffffffff049887 */ /* 0x000fc80008000000 */
[----:B------:R-:W-:-:S04]  /*0520*/  ULOP3.LUT UR4, UR4, 0x1, URZ, 0xc0, !UPT ;  /* 0x0000000104047892 */ /* 0x000fc8000f8ec0ff */
[----:B------:R-:W-:-:S11]  /*0530*/  UISETP.NE.U32.AND UP3, UPT, UR4, 0x1, UPT ;  /* 0x000000010400788c */ /* 0x000fd6000bf65070 */
.L_x_8:
[----:B------:R-:W3:Y:S01]  /*0540*/  SHFL.IDX PT, R0, R157, RZ, 0x1f ;  /* 0x00001fff9d007589 */ /* 0x000ee200000e0000 */
[----:B------:R-:W-:Y:S02]  /*0550*/  UISETP.NE.AND UP5, UPT, UR18, 0x2, UPT ;  /* 0x000000021200788c */ /* 0x000fe4000bfa5270 */
[----:B------:R-:W-:Y:S02]  /*0560*/  UISETP.NE.AND UP0, UPT, UR18, 0x2, UPT ;  /* 0x000000021200788c */ /* 0x000fe4000bf05270 */
[----:B------:R-:W-:Y:S02]  /*0570*/  UISETP.NE.OR UP1, UPT, UR26, URZ, UP5 ;  /* 0x000000ff1a00728c */ /* 0x000fe4000af25670 */
[----:B------:R-:W-:-:S04]  /*0580*/  USEL UR38, URZ, 0x1, UP0 ;  /* 0x00000001ff267887 */ /* 0x000fc80008000000 */
[----:B------:R-:W-:Y:S02]  /*0590*/  PLOP3.LUT P3, PT, P1, PT, UP1, 0xae, 0xea ;  /* 0x0000000000ea781c */ /* 0x000fe40000f6f51e */
[----:B---3--:R-:W-:-:S13]  /*05a0*/  ISETP.NE.AND P0, PT, R0, RZ, PT ;  /* 0x000000ff0000720c */ /* 0x008fda0003f05270 */
[----:B------:R-:W-:Y:S05]  /*05b0*/  @P0 BRA `(.L_x_9) ;  /* 0x00000004007c0947 */ /* 0x000fea0003800000 */
[----:B------:R-:W-:Y:S01]  /*05c0*/  ELECT P0, URZ, PT ;  /* 0x0000000000ff782f */ /* 0x000fe20003800000 */
[----:B------:R-:W-:-:S12]  /*05d0*/  BSSY.RECONVERGENT B0, `(.L_x_9) ;  /* 0x000005d000007945 */ /* 0x000fd80003800200 */
[----:B------:R-:W-:Y:S05]  /*05e0*/  @!P0 BRA `(.L_x_10) ;  /* 0x00000004006c8947 */ /* 0x000fea0003800000 */
[----:B------:R-:W3:Y:S01]  /*05f0*/  S2UR UR5, SR_CgaCtaId ;  /* 0x00000000000579c3 */ /* 0x000ee20000008800 */
[----:B------:R-:W-:Y:S01]  /*0600*/  UMOV UR4, 0x400 ;  /* 0x0000040000047882 */ /* 0x000fe20000000000 */
[----:B------:R-:W-:Y:S02]  /*0610*/  UMOV UR6, 0x1 ;  /* 0x0000000100067882 */ /* 0x000fe40000000000 */
[----:B------:R-:W-:-:S04]  /*0620*/  UIADD3 UR6, UPT, UPT, -UR6, 0x100000, URZ ;  /* 0x0010000006067890 */ /* 0x000fc8000fffe1ff */
[----:B------:R-:W-:Y:S02]  /*0630*/  USHF.L.U32 UR7, UR6, 0xb, URZ ;  /* 0x0000000b06077899 */ /* 0x000fe400080006ff */
[----:B------:R-:W-:Y:S02]  /*0640*/  USHF.L.U32 UR6, UR6, 0x1, URZ ;  /* 0x0000000106067899 */ /* 0x000fe400080006ff */
[----:B---3--:R-:W-:Y:S01]  /*0650*/  ULEA UR4, UR5, UR4, 0x18 ;  /* 0x0000000405047291 */ /* 0x008fe2000f8ec0ff */
[----:B------:R-:W3:Y:S11]  /*0660*/  FENCE.VIEW.ASYNC.S ;  /* 0x00000000000073c6 */ /* 0x000ef60000000000 */
[----:B---3--:R3:W4:Y:S01]  /*0670*/  SYNCS.EXCH.64 URZ, [UR4], UR6 ;  /* 0x0000000604ff75b2 */ /* 0x0087220008000100 */
[----:B------:R3:W1:Y:S01]  /*0680*/  SYNCS.EXCH.64 URZ, [UR4+0x148], UR6 ;  /* 0x0001480604ff75b2 */ /* 0x0006620008000100 */
        /* <DEDUP_REMOVED lines=79> */
[----:B------:R3:W1:Y:S02]  /*0b80*/  SYNCS.EXCH.64 URZ, [UR4+0x288], UR6 ;  /* 0x0002880604ff75b2 */ /* 0x0006640008000100 */
[----:B---34-:R-:W-:Y:S01]  /*0b90*/  NOP ;  /* 0x0000000000007918 */ /* 0x018fe20000000000 */
.L_x_10:
[----:B------:R-:W-:Y:S05]  /*0ba0*/  BSYNC.RECONVERGENT B0 ;  /* 0x0000000000007941 */ /* 0x000fea0003800200 */
.L_x_9:
[----:B------:R-:W3:Y:S01]  /*0bb0*/  SHFL.IDX PT, R0, R157, RZ, 0x1f ;  /* 0x00001fff9d007589 */ /* 0x000ee200000e0000 */
[----:B------:R-:W-:Y:S01]  /*0bc0*/  NOP ;  /* 0x0000000000007918 */ /* 0x000fe20000000000 */
[----:B---3--:R-:W-:-:S13]  /*0bd0*/  ISETP.NE.AND P0, PT, R0, 0x1, PT ;  /* 0x000000010000780c */ /* 0x008fda0003f05270 */
[----:B------:R-:W-:Y:S05]  /*0be0*/  @P0 BRA `(.L_x_11) ;  /* 0x0000000000400947 */ /* 0x000fea0003800000 */
[----:B------:R-:W3:Y:S01]  /*0bf0*/  S2UR UR5, SR_CgaCtaId ;  /* 0x00000000000579c3 */ /* 0x000ee20000008800 */
[----:B------:R-:W-:Y:S01]  /*0c00*/  UMOV UR4, 0x400 ;  /* 0x0000040000047882 */ /* 0x000fe20000000000 */
[----:B------:R-:W-:Y:S01]  /*0c10*/  UMOV UR8, 0x20 ;  /* 0x0000002000087882 */ /* 0x000fe20000000000 */
[----:B------:R-:W-:Y:S01]  /*0c20*/  UMOV UR6, 0x80 ;  /* 0x0000008000067882 */ /* 0x000fe20000000000 */
[----:B------:R-:W-:-:S04]  /*0c30*/  UIADD3 UR8, UPT, UPT, -UR8, 0x100000, URZ ;  /* 0x0010000008087890 */ /* 0x000fc8000fffe1ff */
[----:B------:R-:W-:Y:S02]  /*0c40*/  USHF.L.U32 UR9, UR8, 0xb, URZ ;  /* 0x0000000b08097899 */ /* 0x000fe400080006ff */
[----:B------:R-:W-:Y:S02]  /*0c50*/  USHF.L.U32 UR8, UR8, 0x1, URZ ;  /* 0x0000000108087899 */ /* 0x000fe400080006ff */
[----:B------:R-:W-:-:S04]  /*0c60*/  UIADD3 UR6, UPT, UPT, -UR6, 0x100000, URZ ;  /* 0x0010000006067890 */ /* 0x000fc8000fffe1ff */
[----:B------:R-:W-:Y:S02]  /*0c70*/  USHF.L.U32 UR7, UR6, 0xb, URZ ;  /* 0x0000000b06077899 */ /* 0x000fe400080006ff */
[----:B------:R-:W-:Y:S01]  /*0c80*/  USHF.L.U32 UR6, UR6, 0x1, URZ ;  /* 0x0000000106067899 */ /* 0x000fe200080006ff */
[----:B------:R-:W-:Y:S01]  /*0c90*/  ELECT P0, URZ, PT ;  /* 0x0000000000ff782f */ /* 0x000fe20003800000 */
[----:B---3--:R-:W-:Y:S01]  /*0ca0*/  ULEA UR4, UR5, UR4, 0x18 ;  /* 0x0000000405047291 */ /* 0x008fe2000f8ec0ff */
[----:B------:R-:W3:Y:S11]  /*0cb0*/  FENCE.VIEW.ASYNC.S ;  /* 0x00000000000073c6 */ /* 0x000ef60000000000 */
[----:B---3--:R3:W4:Y:S01]  /*0cc0*/  SYNCS.EXCH.64 URZ, [UR4+0x290], UR8 ;  /* 0x0002900804ff75b2 */ /* 0x0087220008000100 */
[----:B------:R3:W1:Y:S01]  /*0cd0*/  SYNCS.EXCH.64 URZ, [UR4+0x298], UR6 ;  /* 0x0002980604ff75b2 */ /* 0x0006620008000100 */
[----:B------:R-:W-:Y:S01]  /*0ce0*/  NOP ;  /* 0x0000000000007918 */ /* 0x000fe20000000000 */
.L_x_11:
[----:B------:R-:W2:Y:S01]  /*0cf0*/  SHFL.IDX PT, R0, R157, RZ, 0x1f ;  /* 0x00001fff9d007589 */ /* 0x000ea200000e0000 */
[----:B------:R-:W-:Y:S01]  /*0d00*/  NOP ;  /* 0x0000000000007918 */ /* 0x000fe20000000000 */
[----:B--2---:R-:W-:-:S13]  /*0d10*/  ISETP.NE.AND P0, PT, R0, 0x3, PT ;  /* 0x000000030000780c */ /* 0x004fda0003f05270 */
[----:B------:R-:W-:Y:S05]  /*0d20*/  @P0 BRA `(.L_x_12) ;  /* 0x0000000000300947 */ /* 0x000fea0003800000 */
[----:B------:R-:W2:Y:S01]  /*0d30*/  S2UR UR5, SR_CgaCtaId ;  /* 0x00000000000579c3 */ /* 0x000ea20000008800 */
[----:B---3--:R-:W-:Y:S01]  /*0d40*/  UMOV UR4, 0x400 ;  /* 0x0000040000047882 */ /* 0x008fe20000000000 */
[----:B------:R-:W-:Y:S01]  /*0d50*/  UMOV UR6, 0x20 ;  /* 0x0000002000067882 */ /* 0x000fe20000000000 */
[----:B------:R-:W-:Y:S01]  /*0d60*/  ELECT P0, URZ, PT ;  /* 0x0000000000ff782f */ /* 0x000fe20003800000 */
[----:B------:R-:W-:-:S04]  /*0d70*/  UIADD3 UR6, UPT, UPT, -UR6, 0x100000, URZ ;  /* 0x0010000006067890 */ /* 0x000fc8000fffe1ff */
[----:B------:R-:W-:Y:S02]  /*0d80*/  USHF.L.U32 UR7, UR6, 0xb, URZ ;  /* 0x0000000b06077899 */ /* 0x000fe400080006ff */
[----:B------:R-:W-:Y:S02]  /*0d90*/  USHF.L.U32 UR6, UR6, 0x1, URZ ;  /* 0x0000000106067899 */ /* 0x000fe400080006ff */
[----:B--2---:R-:W-:Y:S01]  /*0da0*/  ULEA UR4, UR5, UR4, 0x18 ;  /* 0x0000000405047291 */ /* 0x004fe2000f8ec0ff */
[----:B------:R-:W2:Y:S11]  /*0db0*/  FENCE.VIEW.ASYNC.S ;  /* 0x00000000000073c6 */ /* 0x000eb60000000000 */
[----:B--2---:R2:W3:Y:S01]  /*0dc0*/  SYNCS.EXCH.64 URZ, [UR4+0x2a0], UR6 ;  /* 0x0002a00604ff75b2 */ /* 0x0044e20008000100 */
[----:B------:R2:W1:Y:S01]  /*0dd0*/  SYNCS.EXCH.64 URZ, [UR4+0x2a8], UR6 ;  /* 0x0002a80604ff75b2 */ /* 0x0004620008000100 */
[----:B------:R-:W-:Y:S01]  /*0de0*/  NOP ;  /* 0x0000000000007918 */ /* 0x000fe20000000000 */
.L_x_12:
[----:B------:R-:W4:Y:S01]  /*0df0*/  SHFL.IDX PT, R0, R157, RZ, 0x1f ;  /* 0x00001fff9d007589 */ /* 0x000f2200000e0000 */
[----:B------:R-:W-:Y:S01]  /*0e00*/  NOP ;  /* 0x0000000000007918 */ /* 0x000fe20000000000 */
[----:B----4-:R-:W-:-:S13]  /*0e10*/  ISETP.NE.AND P0, PT, R0, 0x4, PT ;  /* 0x000000040000780c */ /* 0x010fda0003f05270 */
[----:B------:R-:W-:Y:S05]  /*0e20*/  @P0 BRA `(.L_x_13) ;  /* 0x0000000000440947 */ /* 0x000fea0003800000 */
[----:B------:R-:W4:Y:S01]  /*0e30*/  S2UR UR5, SR_CgaCtaId ;  /* 0x00000000000579c3 */ /* 0x000f220000008800 */
[----:B--23--:R-:W-:Y:S01]  /*0e40*/  UMOV UR4, 0x1e0 ;  /* 0x000001e000047882 */ /* 0x00cfe20000000000 */
[----:B------:R-:W-:Y:S01]  /*0e50*/  UMOV UR6, 0x400 ;  /* 0x0000040000067882 */ /* 0x000fe20000000000 */
[----:B------:R-:W-:Y:S01]  /*0e60*/  USEL UR4, UR4, 0x1a0, UP3 ;  /* 0x000001a004047887 */ /* 0x000fe20009800000 */
[----:B------:R-:W-:Y:S01]  /*0e70*/  UMOV UR8, 0x1 ;  /* 0x0000000100087882 */ /* 0x000fe20000000000 */
[----:B------:R-:W-:Y:S01]  /*0e80*/  ELECT P0, URZ, PT ;  /* 0x0000000000ff782f */ /* 0x000fe20003800000 */
[----:B------:R-:W-:-:S04]  /*0e90*/  UIADD3 UR8, UPT, UPT, -UR8, 0x100000, URZ ;  /* 0x0010000008087890 */ /* 0x000fc8000fffe1ff */
[----:B------:R-:W-:Y:S02]  /*0ea0*/  USHF.L.U32 UR9, UR8, 0xb, URZ ;  /* 0x0000000b08097899 */ /* 0x000fe400080006ff */
[----:B------:R-:W-:Y:S02]  /*0eb0*/  USHF.L.U32 UR8, UR8, 0x1, URZ ;  /* 0x0000000108087899 */ /* 0x000fe400080006ff */
[----:B----4-:R-:W-:Y:S02]  /*0ec0*/  ULEA UR6, UR5, UR6, 0x18 ;  /* 0x0000000605067291 */ /* 0x010fe4000f8ec0ff */
[----:B------:R-:W-:-:S04]  /*0ed0*/  UIADD3 UR4, UPT, UPT, -UR4, 0x100000, URZ ;  /* 0x0010000004047890 */ /* 0x000fc8000fffe1ff */
[----:B------:R-:W-:Y:S02]  /*0ee0*/  USHF.L.U32 UR5, UR4, 0xb, URZ ;  /* 0x0000000b04057899 */ /* 0x000fe400080006ff */
[----:B------:R-:W-:Y:S01]  /*0ef0*/  USHF.L.U32 UR4, UR4, 0x1, URZ ;  /* 0x0000000104047899 */ /* 0x000fe200080006ff */
[----:B------:R-:W2:Y:S03]  /*0f00*/  FENCE.VIEW.ASYNC.S ;  /* 0x00000000000073c6 */ /* 0x000ea60000000000 */
[----:B--2---:R4:W2:Y:S08]  /*0f10*/  SYNCS.EXCH.64 URZ, [UR6+0x2b0], UR8 ;  /* 0x0002b00806ff75b2 */ /* 0x0048b00008000100 */
[----:B------:R4:W3:Y:S02]  /*0f20*/  SYNCS.EXCH.64 URZ, [UR6+0x2b8], UR4 ;  /* 0x0002b80406ff75b2 */ /* 0x0008e40008000100 */
[----:B----4-:R-:W-:Y:S01]  /*0f30*/  NOP ;  /* 0x0000000000007918 */ /* 0x010fe20000000000 */
.L_x_13:
[----:B------:R-:W4:Y:S01]  /*0f40*/  SHFL.IDX PT, R0, R157, RZ, 0x1f ;  /* 0x00001fff9d007589 */ /* 0x000f2200000e0000 */
[----:B------:R-:W-:Y:S01]  /*0f50*/  ISETP.NE.OR P1, PT, RZ, UR18, !P1 ;  /* 0x00000012ff007c0c */ /* 0x000fe2000cf25670 */
[----:B------:R-:W-:Y:S01]  /*0f60*/  NOP ;  /* 0x0000000000007918 */ /* 0x000fe20000000000 */
[----:B----4-:R-:W-:-:S13]  /*0f70*/  ISETP.NE.AND P0, PT, R0, 0x5, PT ;  /* 0x000000050000780c */ /* 0x010fda0003f05270 */
[----:B------:R-:W-:Y:S05]  /*0f80*/  @P0 BRA `(.L_x_14) ;  /* 0x0000000000480947 */ /* 0x000fea0003800000 */
[----:B------:R-:W4:Y:S01]  /*0f90*/  S2UR UR5, SR_CgaCtaId ;  /* 0x00000000000579c3 */ /* 0x000f220000008800 */
[----:B--23--:R-:W-:Y:S01]  /*0fa0*/  UMOV UR4, 0x400 ;  /* 0x0000040000047882 */ /* 0x00cfe20000000000 */
        /* <DEDUP_REMOVED lines=9> */
[----:B----4-:R-:W-:Y:S01]  /*1040*/  ULEA UR4, UR5, UR4, 0x18 ;  /* 0x0000000405047291 */ /* 0x010fe2000f8ec0ff */
[----:B------:R-:W2:Y:S11]  /*1050*/  FENCE.VIEW.ASYNC.S ;  /* 0x00000000000073c6 */ /* 0x000eb60000000000 */
[----:B--2---:R4:W2:Y:S01]  /*1060*/  SYNCS.EXCH.64 URZ, [UR4+0x2c0], UR6 ;  /* 0x0002c00604ff75b2 */ /* 0x0048a20008000100 */
[----:B------:R4:W3:Y:S01]  /*1070*/  SYNCS.EXCH.64 URZ, [UR4+0x2d0], UR8 ;  /* 0x0002d00804ff75b2 */ /* 0x0008e20008000100 */
[----:B------:R4:W1:Y:S01]  /*1080*/  SYNCS.EXCH.64 URZ, [UR4+0x2c8], UR6 ;  /* 0x0002c80604ff75b2 */ /* 0x0008620008000100 */
[----:B------:R4:W1:Y:S02]  /*1090*/  SYNCS.EXCH.64 URZ, [UR4+0x2d8], UR8 ;  /* 0x0002d80804ff75b2 */ /* 0x0008640008000100 */
[----:B----4-:R-:W-:Y:S01]  /*10a0*/  NOP ;  /* 0x0000000000007918 */ /* 0x010fe20000000000 */
.L_x_14:
[----:B--23--:R-:W2:Y:S01]  /*10b0*/  S2UR UR7, SR_CgaCtaId ;  /* 0x00000000000779c3 */ /* 0x00cea20000008800 */
[----:B------:R-:W-:Y:S01]  /*10c0*/  VOTEU.ALL UP0, P1 ;  /* 0x0000000000ff7886 */ /* 0x000fe20000800000 */
[----:B------:R-:W-:Y:S01]  /*10d0*/  UMOV UR4, 0x20 ;  /* 0x0000002000047882 */ /* 0x000fe20000000000 */
[----:B------:R-:W-:Y:S01]  /*10e0*/  NOP ;  /* 0x0000000000007918 */ /* 0x000fe20000000000 */
[----:B-1----:R-:W-:Y:S01]  /*10f0*/  LOP3.LUT R3, R142, 0x1f, RZ, 0xc0, !PT ;  /* 0x0000001f8e037812 */ /* 0x002fe200078ec0ff */
[----:B------:R-:W-:Y:S01]  /*1100*/  UISETP.NE.AND UP4, UPT, UR18, URZ, UPT ;  /* 0x000000ff1200728c */ /* 0x000fe2000bf85270 */
[----:B------:R-:W-:Y:S01]  /*1110*/  @!UP0 UMOV UR6, 0x400 ;  /* 0x0000040000068882 */ /* 0x000fe20000000000 */
[----:B------:R-:W-:-:S04]  /*1120*/  @!UP0 UIADD3 UR4, UPT, UPT, -UR4, 0x100000, URZ ;  /* 0x0010000004048890 */ /* 0x000fc8000fffe1ff */
[----:B------:R-:W-:Y:S02]  /*1130*/  @!UP0 USHF.L.U32 UR5, UR4, 0xb, URZ ;  /* 0x0000000b04058899 */ /* 0x000fe400080006ff */
[----:B------:R-:W-:Y:S02]  /*1140*/  @!UP0 USHF.L.U32 UR4, UR4, 0x1, URZ ;  /* 0x0000000104048899 */ /* 0x000fe400080006ff */
[----:B--2---:R-:W-:Y:S01]  /*1150*/  @!UP0 ULEA UR6, UR7, UR6, 0x18 ;  /* 0x0000000607068291 */ /* 0x004fe2000f8ec0ff */
[----:B------:R-:W1:Y:S01]  /*1160*/  LDCU UR7, c[0x0][0x36c] ;  /* 0x00006d80ff0777ac */ /* 0x000e620008000800 */
[----:B------:R-:W-:Y:S01]  /*1170*/  VOTEU.ALL UP0, P1 ;  /* 0x0000000000ff7886 */ /* 0x000fe20000800000 */
[----:B------:R-:W2:Y:S09]  /*1180*/  FENCE.VIEW.ASYNC.S ;  /* 0x00000000000073c6 */ /* 0x000eb20000000000 */
[----:B--2---:R2:W3:Y:S01]  /*1190*/  @!UP0 SYNCS.EXCH.64 URZ, [UR6+0x2e0], UR4 ;  /* 0x0002e00406ff85b2 */ /* 0x0044e20008000100 */
[----:B-1----:R-:W-:-:S09]  /*11a0*/  UISETP.EQ.U32.AND UP6, UPT, UR7, 0x1, UPT ;  /* 0x000000010700788c */ /* 0x002fd2000bfc2070 */
[----:B--2---:R-:W-:Y:S05]  /*11b0*/  BRA.U !UP6, `(.L_x_15) ;  /* 0x000000010e087547 */ /* 0x004fea000b800000 */
[----:B---3--:R-:W-:Y:S01]  /*11c0*/  UCGABAR_ARV ;  /* 0x00000000000079c7 */ /* 0x008fe20008000000 */
[----:B------:R-:W-:Y:S05]  /*11d0*/  BRA `(.L_x_16) ;  /* 0x0000000000047947 */ /* 0x000fea0003800000 */
.L_x_15:
[----:B---3--:R-:W-:Y:S01]  /*11e0*/  NOP ;  /* 0x0000000000007918 */ /* 0x008fe20000000000 */
.L_x_16:
[----:B------:R-:W1:Y:S01]  /*11f0*/  S2UR UR20, SR_CTAID.X ;  /* 0x00000000001479c3 */ /* 0x000e620000002500 */
[----:B------:R-:W-:-:S05]  /*1200*/  CS2R.32 R160, SR_CgaSize ;  /* 0x0000000000a07805 */ /* 0x000fca0000008a00 */
[----:B------:R-:W-:-:S05]  /*1210*/  IMAD R160, R160, -0xa0, RZ ;  /* 0xffffff60a0a07824 */ /* 0x000fca00078e02ff */
[----:B------:R-:W-:-:S14]  /*1220*/  R2UR UR5, R160 ;  /* 0x00000000a00572ca */ /* 0x000fdc00000e0000 */
[----:B------:R-:W2:Y:S01]  /*1230*/  LDCU UR5, c[0x0][UR5+0x2b0] ;  /* 0x00005600050577ac */ /* 0x000ea20008000800 */
[----:B------:R-:W-:-:S05]  /*1240*/  CS2R.32 R160, SR_CgaSize ;  /* 0x0000000000a07805 */ /* 0x000fca0000008a00 */
[----:B------:R-:W-:-:S05]  /*1250*/  IMAD R160, R160, -0xa0, RZ ;  /* 0xffffff60a0a07824 */ /* 0x000fca00078e02ff */
[----:B------:R-:W-:-:S14]  /*1260*/  R2UR UR4, R160 ;  /* 0x00000000a00472ca */ /* 0x000fdc00000e0000 */
[----:B------:R-:W3:Y:S01]  /*1270*/  LDCU UR4, c[0x0][UR4+0x2b4] ;  /* 0x00005680040477ac */ /* 0x000ee20008000800 */
[----:B------:R-:W4:Y:S01]  /*1280*/  S2UR UR47, SR_CTAID.Y ;  /* 0x00000000002f79c3 */ /* 0x000f220000002600 */
[----:B------:R-:W-:-:S05]  /*1290*/  CS2R.32 R160, SR_CgaSize ;  /* 0x0000000000a07805 */ /* 0x000fca0000008a00 */
[----:B------:R-:W-:-:S05]  /*12a0*/  IMAD R160, R160, -0xa0, RZ ;  /* 0xffffff60a0a07824 */ /* 0x000fca00078e02ff */
[----:B------:R-:W-:-:S14]  /*12b0*/  R2UR UR7, R160 ;  /* 0x00000000a00772ca */ /* 0x000fdc00000e0000 */
[----:B------:R-:W3:Y:S01]  /*12c0*/  LDCU UR7, c[0x0][UR7+0x2a4] ;  /* 0x00005480070777ac */ /* 0x000ee20008000800 */
[----:B------:R-:W-:-:S05]  /*12d0*/  CS2R.32 R160, SR_CgaSize ;  /* 0x0000000000a07805 */ /* 0x000fca0000008a00 */
[----:B------:R-:W-:-:S05]  /*12e0*/  IMAD R160, R160, -0xa0, RZ ;  /* 0xffffff60a0a07824 */ /* 0x000fca00078e02ff */
[----:B------:R-:W-:-:S14]  /*12f0*/  R2UR UR63, R160 ;  /* 0x00000000a03f72ca */ /* 0x000fdc00000e0000 */
[----:B------:R-:W3:Y:S01]  /*1300*/  LDCU UR63, c[0x0][UR63+0x2a0] ;  /* 0x000054003f3f77ac */ /* 0x000ee20008000800 */
[----:B------:R-:W3:Y:S01]  /*1310*/  LDCU UR19, c[0x0][0xb24] ;  /* 0x00016480ff1377ac */ /* 0x000ee20008000800 */
[----:B------:R-:W3:Y:S01]  /*1320*/  LDCU UR39, c[0x0][0xb24] ;  /* 0x00016480ff2777ac */ /* 0x000ee20008000800 */
[----:B-1----:R-:W-:Y:S01]  /*1330*/  I2FP.F32.U32 R2, UR20 ;  /* 0x0000001400027c45 */ /* 0x002fe20008201000 */
[----:B------:R-:W1:Y:S04]  /*1340*/  LDCU UR23, c[0x0][0xb30] ;  /* 0x00016600ff1777ac */ /* 0x000e680008000800 */
[----:B--2---:R-:W-:Y:S01]  /*1350*/  FMUL R2, R2, UR5 ;  /* 0x0000000502027c20 */ /* 0x004fe20008400000 */
[----:B----4-:R-:W-:-:S05]  /*1360*/  I2FP.F32.U32 R0, UR47 ;  /* 0x0000002f00007c45 */ /* 0x010fca0008201000 */
[----:B------:R-:W2:Y:S01]  /*1370*/  F2I.U32.TRUNC.NTZ R2, R2 ;  /* 0x0000000200027305 */ /* 0x000ea2000020f000 */
[----:B---3--:R-:W-:-:S07]  /*1380*/  FMUL R0, R0, UR4 ;  /* 0x0000000400007c20 */ /* 0x008fce0008400000 */
[----:B------:R-:W3:Y:S01]  /*1390*/  F2I.U32.TRUNC.NTZ R0, R0 ;  /* 0x0000000000007305 */ /* 0x000ee2000020f000 */
[----:B--2---:R-:W-:Y:S02]  /*13a0*/  R2UR UR4, R2 ;  /* 0x00000000020472ca */ /* 0x004fe400000e0000 */
[----:B------:R-:W-:Y:S02]  /*13b0*/  PRMT R2, RZ, 0x7610, R2 ;  /* 0x00007610ff027816 */ /* 0x000fe40000000002 */
[----:B---3--:R-:W-:Y:S02]  /*13c0*/  R2UR UR6, R0 ;  /* 0x00000000000672ca */ /* 0x008fe400000e0000 */
[----:B------:R-:W-:-:S07]  /*13d0*/  PRMT R0, RZ, 0x7610, R0 ;  /* 0x00007610ff007816 */ /* 0x000fce0000000000 */
[----:B------:R-:W-:-:S04]  /*13e0*/  UIADD3 UR5, UPT, UPT, -UR4, URZ, URZ ;  /* 0x000000ff04057290 */ /* 0x000fc8000fffe1ff */
[----:B------:R-:W-:Y:S02]  /*13f0*/  UIMAD UR63, UR63, UR5, UR20 ;  /* 0x000000053f3f72a4 */ /* 0x000fe4000f8e0214 */
[----:B------:R-:W-:-:S04]  /*1400*/  UIADD3 UR4, UPT, UPT, -UR6, URZ, URZ ;  /* 0x000000ff06047290 */ /* 0x000fc8000fffe1ff */
[----:B------:R-:W-:-:S06]  /*1410*/  UIMAD UR4, UR7, UR4, UR47 ;  /* 0x00000004070472a4 */ /* 0x000fcc000f8e022f */
[----:B------:R-:W-:Y:S01]  /*1420*/  IMAD.U32 R160, RZ, RZ, UR4 ;  /* 0x00000004ffa07e24 */ /* 0x000fe2000f8e00ff */
[----:B-1----:R-:W-:Y:S06]  /*1430*/  BRA.U UP4, `(.L_x_17) ;  /* 0x00000001042c7547 */ /* 0x002fec000b800000 */
[----:B------:R-:W-:Y:S01]  /*1440*/  R2UR UR4, R160 ;  /* 0x00000000a00472ca */ /* 0x000fe200000e0000 */
[----:B------:R-:W-:-:S12]  /*1450*/  UMOV UR7, 0x3 ;  /* 0x0000000300077882 */ /* 0x000fd80000000000 */
[----:B------:R-:W-:Y:S02]  /*1460*/  UISETP.NE.AND UP0, UPT, UR4, URZ, UPT ;  /* 0x000000ff0400728c */ /* 0x000fe4000bf05270 */
[----:B------:R-:W-:Y:S02]  /*1470*/  ULOP3.LUT UR4, UR63, 0xfffffffe, URZ, 0xc0, !UPT ;  /* 0xfffffffe3f047892 */ /* 0x000fe4000f8ec0ff */
[----:B------:R-:W-:Y:S02]  /*1480*/  UISETP.LT.U32.OR UP0, UPT, UR63, 0x2, !UP0 ;  /* 0x000000023f00788c */ /* 0x000fe4000c701470 */
[----:B------:R-:W-:Y:S02]  /*1490*/  USHF.L.U32 UR4, UR7, UR4, URZ ;  /* 0x0000000407047299 */ /* 0x000fe400080006ff */
[----:B------:R-:W-:Y:S02]  /*14a0*/  USEL UR6, URZ, 0x1, !UP0 ;  /* 0x00000001ff067887 */ /* 0x000fe4000c000000 */
[----:B------:R-:W-:-:S02]  /*14b0*/  USEL UR5, URZ, 0x2, !UP0 ;  /* 0x00000002ff057887 */ /* 0x000fc4000c000000 */
[----:B------:R-:W-:Y:S02]  /*14c0*/  IMAD.U32 R0, RZ, RZ, UR4 ;  /* 0x00000004ff007e24 */ /* 0x000fe4000f8e00ff */
[----:B------:R-:W-:-:S06]  /*14d0*/  UIADD3 UR5, UPT, UPT, UR6, UR5, URZ ;  /* 0x0000000506057290 */ /* 0x000fcc000fffe0ff */
[----:B------:R-:W-:-:S07]  /*14e0*/  MOV R2, UR5 ;  /* 0x0000000500027c02 */ /* 0x000fce0008000f00 */
.L_x_17:
[----:B------:R-:W1:Y:S01]  /*14f0*/  S2UR UR46, SR_CTAID.Z ;  /* 0x00000000002e79c3 */ /* 0x000e620000002700 */
[----:B------:R-:W-:Y:S01]  /*1500*/  UISETP.GE.AND UP0, UPT, UR19, 0x1, UPT ;  /* 0x000000011300788c */ /* 0x000fe2000bf06270 */
[----:B------:R-:W-:-:S08]  /*1510*/  UMOV UR45, UR20 ;  /* 0x00000014002d7c82 */ /* 0x000fd00008000000 */
[----:B------:R-:W-:Y:S05]  /*1520*/  BRA.U !UP0, `(.L_x_18) ;  /* 0x0000000108d47547 */ /* 0x000fea000b800000 */
[----:B------:R-:W2:Y:S01]  /*1530*/  LDCU.128 UR12, c[0x0][0xb10] ;  /* 0x00016200ff0c77ac */ /* 0x000ea20008000c00 */
[----:B------:R-:W3:Y:S01]  /*1540*/  LDCU UR21, c[0x0][0xb0c] ;  /* 0x00016180ff1577ac */ /* 0x000ee20008000800 */
[----:B------:R-:W4:Y:S01]  /*1550*/  LDCU UR6, c[0x0][0x370] ;  /* 0x00006e00ff0677ac */ /* 0x000f220008000800 */
[----:B------:R-:W1:Y:S01]  /*1560*/  LDCU UR7, c[0x0][0x374] ;  /* 0x00006e80ff0777ac */ /* 0x000e620008000800 */
[----:B------:R-:W1:Y:S01]  /*1570*/  LDCU UR22, c[0x0][0xb20] ;  /* 0x00016400ff1677ac */ /* 0x000e620008000800 */
[----:B--2---:R-:W-:Y:S02]  /*1580*/  UIMAD.WIDE.U32 UR4, UR20, UR12, URZ ;  /* 0x0000000c140472a5 */ /* 0x004fe4000f8e00ff */
[----:B---3--:R-:W-:Y:S01]  /*1590*/  UISETP.NE.AND UP0, UPT, UR21, 0x1, UPT ;  /* 0x000000011500788c */ /* 0x008fe2000bf05270 */
[----:B------:R-:W2:Y:S01]  /*15a0*/  LDCU.64 UR8, c[0x0][0xb28] ;  /* 0x00016500ff0877ac */ /* 0x000ea20008000a00 */
[----:B----4-:R-:W-:-:S03]  /*15b0*/  UIMAD.WIDE.U32 UR10, UR6, UR12, URZ ;  /* 0x0000000c060a72a5 */ /* 0x010fc6000f8e00ff */
[----:B------:R-:W-:Y:S01]  /*15c0*/  UMOV UR4, UR5 ;  /* 0x0000000500047c82 */ /* 0x000fe20008000000 */
[----:B------:R-:W-:Y:S02]  /*15d0*/  UISETP.NE.AND UP1, UPT, UR19, 0x1, UPT ;  /* 0x000000011300788c */ /* 0x000fe4000bf25270 */
[----:B------:R-:W-:Y:S01]  /*15e0*/  USHF.R.U32.HI UR4, URZ, UR13, UR4 ;  /* 0x0000000dff047299 */ /* 0x000fe20008011604 */
[----:B------:R-:W-:Y:S01]  /*15f0*/  UMOV UR10, UR11 ;  /* 0x0000000b000a7c82 */ /* 0x000fe20008000000 */
[----:B------:R-:W-:Y:S02]  /*1600*/  UIMAD.WIDE.U32 UR16, UR47, UR15, URZ ;  /* 0x0000000f2f1072a5 */ /* 0x000fe4000f8e00ff */
[----:B------:R-:W-:Y:S02]  /*1610*/  USEL UR5, UR20, UR4, !UP0 ;  /* 0x0000000414057287 */ /* 0x000fe4000c000000 */
[----:B------:R-:W-:Y:S02]  /*1620*/  @UP0 USHF.R.U32.HI UR6, URZ, UR13, UR10 ;  /* 0x0000000dff060299 */ /* 0x000fe4000801160a */
[----:B------:R-:W-:-:S02]  /*1630*/  UISETP.NE.AND UP0, UPT, UR14, 0x1, UPT ;  /* 0x000000010e00788c */ /* 0x000fc4000bf05270 */
[----:B-1----:R-:W-:Y:S02]  /*1640*/  UIMAD.WIDE.U32 UR10, UR7, UR15, URZ ;  /* 0x0000000f070a72a5 */ /* 0x002fe4000f8e00ff */
[----:B--2---:R-:W-:Y:S01]  /*1650*/  UIMAD.WIDE.U32 UR12, UR6, UR8, URZ ;  /* 0x00000008060c72a5 */ /* 0x004fe2000f8e00ff */
[----:B------:R-:W-:Y:S01]  /*1660*/  UMOV UR4, UR17 ;  /* 0x0000001100047c82 */ /* 0x000fe20008000000 */
[----:B------:R-:W-:-:S03]  /*1670*/  UIADD3 UR45, UPT, UPT, -UR5, URZ, URZ ;  /* 0x000000ff052d7290 */ /* 0x000fc6000fffe1ff */
[----:B------:R-:W-:Y:S01]  /*1680*/  UMOV UR10, UR11 ;  /* 0x0000000b000a7c82 */ /* 0x000fe20008000000 */
[----:B------:R-:W-:Y:S02]  /*1690*/  USHF.R.U32.HI UR4, URZ, UR22, UR4 ;  /* 0x00000016ff047299 */ /* 0x000fe40008011604 */
[----:B------:R-:W-:Y:S01]  /*16a0*/  @UP0 USHF.R.U32.HI UR7, URZ, UR22, UR10 ;  /* 0x00000016ff070299 */ /* 0x000fe2000801160a */
[----:B------:R-:W-:Y:S01]  /*16b0*/  UMOV UR12, UR13 ;  /* 0x0000000d000c7c82 */ /* 0x000fe20008000000 */
[----:B------:R-:W-:Y:S02]  /*16c0*/  USEL UR4, UR47, UR4, !UP0 ;  /* 0x000000042f047287 */ /* 0x000fe4000c000000 */
[----:B------:R-:W-:Y:S02]  /*16d0*/  UIMAD.WIDE.U32 UR10, UR7, UR8, URZ ;  /* 0x00000008070a72a5 */ /* 0x000fe4000f8e00ff */
[----:B------:R-:W-:Y:S02]  /*16e0*/  @UP1 USHF.R.U32.HI UR6, URZ, UR9, UR12 ;  /* 0x00000009ff061299 */ /* 0x000fe4000801160c */
[----:B------:R-:W-:-:S02]  /*16f0*/  UIMAD.WIDE.U32 UR12, UR4, UR8, URZ ;  /* 0x00000008040c72a5 */ /* 0x000fc4000f8e00ff */
[----:B------:R-:W-:Y:S01]  /*1700*/  UIMAD UR45, UR21, UR45, UR20 ;  /* 0x0000002d152d72a4 */ /* 0x000fe2000f8e0214 */
[----:B------:R-:W-:Y:S02]  /*1710*/  UMOV UR10, UR11 ;  /* 0x0000000b000a7c82 */ /* 0x000fe40008000000 */
[----:B------:R-:W-:Y:S02]  /*1720*/  @UP1 USHF.R.U32.HI UR7, URZ, UR9, UR10 ;  /* 0x00000009ff071299 */ /* 0x000fe4000801160a */
[----:B------:R-:W-:Y:S02]  /*1730*/  UIMAD UR10, UR6, UR19, URZ ;  /* 0x00000013060a72a4 */ /* 0x000fe4000f8e02ff */
[----:B------:R-:W-:-:S04]  /*1740*/  UIMAD UR7, UR7, UR19, URZ ;  /* 0x00000013070772a4 */ /* 0x000fc8000f8e02ff */
[----:B------:R-:W-:-:S03]  /*1750*/  UISETP.GE.AND UP0, UPT, UR4, UR7, UPT ;  /* 0x000000070400728c */ /* 0x000fc6000bf06270 */
[----:B------:R-:W-:Y:S01]  /*1760*/  UMOV UR7, UR13 ;  /* 0x0000000d00077c82 */ /* 0x000fe20008000000 */
[----:B------:R-:W-:Y:S02]  /*1770*/  UISETP.GE.OR UP0, UPT, UR5, UR10, UP0 ;  /* 0x0000000a0500728c */ /* 0x000fe40008706670 */
[----:B------:R-:W-:Y:S02]  /*1780*/  UIMAD.WIDE.U32 UR10, UR5, UR8, URZ ;  /* 0x00000008050a72a5 */ /* 0x000fe4000f8e00ff */
[----:B------:R-:W-:Y:S02]  /*1790*/  USHF.R.U32.HI UR7, URZ, UR9, UR7 ;  /* 0x00000009ff077299 */ /* 0x000fe40008011607 */
[----:B------:R-:W-:Y:S02]  /*17a0*/  UIADD3 UR10, UPT, UPT, -UR4, URZ, URZ ;  /* 0x000000ff040a7290 */ /* 0x000fe4000fffe1ff */
[----:B------:R-:W-:Y:S02]  /*17b0*/  USEL UR7, UR4, UR7, !UP1 ;  /* 0x0000000704077287 */ /* 0x000fe4000c800000 */
[----:B------:R-:W-:Y:S01]  /*17c0*/  UIMAD UR10, UR14, UR10, UR47 ;  /* 0x0000000a0e0a72a4 */ /* 0x000fe2000f8e022f */
[----:B------:R-:W-:-:S02]  /*17d0*/  @!UP0 UMOV UR8, UR11 ;  /* 0x0000000b00088c82 */ /* 0x000fc40008000000 */
[----:B------:R-:W-:Y:S02]  /*17e0*/  @!UP0 USHF.R.U32.HI UR8, URZ, UR9, UR8 ;  /* 0x00000009ff088299 */ /* 0x000fe40008011608 */
[----:B------:R-:W-:Y:S02]  /*17f0*/  UIADD3 UR9, UPT, UPT, -UR7, URZ, URZ ;  /* 0x000000ff07097290 */ /* 0x000fe4000fffe1ff */
[----:B------:R-:W-:Y:S02]  /*1800*/  @!UP0 USEL UR8, UR5, UR8, !UP1 ;  /* 0x0000000805088287 */ /* 0x000fe4000c800000 */
[----:B------:R-:W-:Y:S02]  /*1810*/  UIMAD UR9, UR19, UR9, UR4 ;  /* 0x00000009130972a4 */ /* 0x000fe4000f8e0204 */
[----:B------:R-:W-:Y:S02]  /*1820*/  @!UP0 UIADD3 UR7, UPT, UPT, UR7, -UR8, URZ ;  /* 0x8000000807078290 */ /* 0x000fe4000fffe0ff */
[----:B------:R-:W-:-:S02]  /*1830*/  @!UP0 UIMAD UR6, UR9, UR6, UR8 ;  /* 0x00000006090682a4 */ /* 0x000fc4000f8e0208 */
[----:B------:R-:W-:-:S04]  /*1840*/  @!UP0 UIMAD UR4, UR7, UR19, UR5 ;  /* 0x00000013070482a4 */ /* 0x000fc8000f8e0205 */
[----:B------:R-:W-:Y:S01]  /*1850*/  UIMAD UR47, UR4, UR14, UR10 ;  /* 0x0000000e042f72a4 */ /* 0x000fe2000f8e020a */
[----:B------:R-:W-:Y:S02]  /*1860*/  @!UP0 UMOV UR5, UR6 ;  /* 0x0000000600058c82 */ /* 0x000fe40008000000 */
[----:B------:R-:W-:-:S12]  /*1870*/  UIMAD UR45, UR5, UR21, UR45 ;  /* 0x00000015052d72a4 */ /* 0x000fd8000f8e022d */
.L_x_18:
[----:B------:R-:W-:-:S09]  /*1880*/  UISETP.NE.AND UP0, UPT, UR23, 0x1, UPT ;  /* 0x000000011700788c */ /* 0x000fd2000bf05270 */
[----:B------:R-:W-:Y:S05]  /*1890*/  BRA.U UP0, `(.L_x_19) ;  /* 0x0000000100407547 */ /* 0x000fea000b800000 */
[----:B------:R-:W2:Y:S01]  /*18a0*/  LDCU.128 UR8, c[0x0][0xb10] ;  /* 0x00016200ff0877ac */ /* 0x000ea20008000c00 */
[----:B------:R-:W3:Y:S01]  /*18b0*/  LDCU UR12, c[0x0][0xb0c] ;  /* 0x00016180ff0c77ac */ /* 0x000ee20008000800 */
[----:B------:R-:W4:Y:S01]  /*18c0*/  LDCU UR13, c[0x0][0xb20] ;  /* 0x00016400ff0d77ac */ /* 0x000f220008000800 */
[----:B--2---:R-:W-:Y:S02]  /*18d0*/  UIMAD.WIDE.U32 UR4, UR45, UR8, URZ ;  /* 0x000000082d0472a5 */ /* 0x004fe4000f8e00ff */
[----:B------:R-:W-:Y:S02]  /*18e0*/  UIMAD.WIDE.U32 UR6, UR47, UR11, URZ ;  /* 0x0000000b2f0672a5 */ /* 0x000fe4000f8e00ff */
[----:B---3--:R-:W-:Y:S02]  /*18f0*/  UISETP.NE.AND UP0, UPT, UR12, 0x1, UPT ;  /* 0x000000010c00788c */ /* 0x008fe4000bf05270 */
[----:B------:R-:W-:-:S03]  /*1900*/  USHF.R.U32.HI UR5, URZ, UR9, UR5 ;  /* 0x00000009ff057299 */ /* 0x000fc60008011605 */
[----:B------:R-:W-:Y:S01]  /*1910*/  UMOV UR4, UR7 ;  /* 0x0000000700047c82 */ /* 0x000fe20008000000 */
[----:B------:R-:W-:Y:S02]  /*1920*/  USEL UR5, UR45, UR5, !UP0 ;  /* 0x000000052d057287 */ /* 0x000fe4000c000000 */
[----:B------:R-:W-:Y:S02]  /*1930*/  UISETP.NE.AND UP0, UPT, UR10, 0x1, UPT ;  /* 0x000000010a00788c */ /* 0x000fe4000bf05270 */
[----:B----4-:R-:W-:-:S04]  /*1940*/  USHF.R.U32.HI UR4, URZ, UR13, UR4 ;  /* 0x0000000dff047299 */ /* 0x010fc80008011604 */
[----:B------:R-:W-:-:S04]  /*1950*/  USEL UR4, UR47, UR4, !UP0 ;  /* 0x000000042f047287 */ /* 0x000fc8000c000000 */
[----:B------:R-:W-:Y:S02]  /*1960*/  UIADD3 UR6, UPT, UPT, -UR4, UR5, URZ ;  /* 0x0000000504067290 */ /* 0x000fe4000fffe1ff */
[----:B------:R-:W-:Y:S02]  /*1970*/  UIADD3 UR4, UPT, UPT, UR4, -UR5, URZ ;  /* 0x8000000504047290 */ /* 0x000fe4000fffe0ff */
[----:B------:R-:W-:Y:S02]  /*1980*/  UIMAD UR47, UR6, UR10, UR47 ;  /* 0x0000000a062f72a4 */ /* 0x000fe4000f8e022f */
[----:B------:R-:W-:-:S12]  /*1990*/  UIMAD UR45, UR4, UR12, UR45 ;  /* 0x0000000c042d72a4 */ /* 0x000fd8000f8e022d */
.L_x_19:
[----:B------:R-:W-:Y:S05]  /*19a0*/  BRA.U !UP6, `(.L_x_20) ;  /* 0x000000010e0c7547 */ /* 0x000fea000b800000 */
[----:B------:R-:W-:Y:S01]  /*19b0*/  UCGABAR_WAIT ;  /* 0x0000000000007dc7 */ /* 0x000fe20008000000 */
[----:B------:R-:W-:Y:S01]  /*19c0*/  CCTL.IVALL ;  /* 0x00000000ff00798f */ /* 0x000fe20002000000 */
[----:B------:R-:W-:Y:S05]  /*19d0*/  BRA `(.L_x_21) ;  /* 0x0000000000047947 */ /* 0x000fea0003800000 */
.L_x_20:
[----:B------:R-:W-:Y:S06]  /*19e0*/  BAR.SYNC.DEFER_BLOCKING 0x0 ;  /* 0x0000000000007b1d */ /* 0x000fec0000010000 */
.L_x_21:
[----:B------:R-:W-:Y:S05]  /*19f0*/  BRA.U UP5, `(.L_x_22) ;  /* 0x0000002d05a87547 */ /* 0x000fea000b800000 */
[----:B------:R-:W2:Y:S01]  /*1a00*/  LDCU UR5, c[0x0][0x388] ;  /* 0x00007100ff0577ac */ /* 0x000ea20008000800 */
[----:B------:R-:W-:Y:S01]  /*1a10*/  PLOP3.LUT P1, PT, PT, PT, UP3, 0x80, 0x8 ;  /* 0x000000000008781c */ /* 0x000fe20003f2f038 */
[----:B------:R-:W-:Y:S01]  /*1a20*/  IMAD.MOV.U32 R2, RZ, RZ, RZ ;  /* 0x000000ffff027224 */ /* 0x000fe200078e00ff */
[----:B------:R-:W-:Y:S01]  /*1a30*/  ISETP.EQ.OR P2, PT, R3, RZ, P3 ;  /* 0x000000ff0300720c */ /* 0x000fe20001f42670 */
[----:B------:R-:W3:Y:S01]  /*1a40*/  LDCU UR6, c[0x0][0x38c] ;  /* 0x00007180ff0677ac */ /* 0x000ee20008000800 */
[----:B------:R-:W-:Y:S01]  /*1a50*/  PLOP3.LUT P1, PT, P1, PT, PT, 0x8, 0x80 ;  /* 0x000000000080781c */ /* 0x000fe20000f2e170 */
[----:B------:R-:W4:Y:S01]  /*1a60*/  LDCU UR50, c[0x0][0x390] ;  /* 0x00007200ff3277ac */ /* 0x000f220008000800 */
[----:B------:R-:W-:Y:S01]  /*1a70*/  UISETP.NE.AND UP1, UPT, UR18, URZ, UPT ;  /* 0x000000ff1200728c */ /* 0x000fe2000bf25270 */
[----:B------:R-:W1:Y:S01]  /*1a80*/  LDCU UR49, c[0x0][0x370] ;  /* 0x00006e00ff3177ac */ /* 0x000e620008000800 */
[----:B--2---:R-:W-:Y:S01]  /*1a90*/  UIADD3 UR5, UPT, UPT, UR5, 0x1f, URZ ;  /* 0x0000001f05057890 */ /* 0x004fe2000fffe0ff */
[----:B------:R-:W2:Y:S03]  /*1aa0*/  LDCU.64 UR36, c[0x0][0x348] ;  /* 0x00006900ff2477ac */ /* 0x000ea60008000a00 */
[----:B------:R-:W-:-:S02]  /*1ab0*/  USHF.R.S32.HI UR4, URZ, 0x1f, UR5 ;  /* 0x0000001fff047899 */ /* 0x000fc40008011405 */
[----:B------:R-:W-:Y:S02]  /*1ac0*/  USHF.L.U32 UR53, UR20, 0x7, URZ ;  /* 0x0000000714357899 */ /* 0x000fe400080006ff */
[----:B------:R-:W-:Y:S02]  /*1ad0*/  ULEA.HI UR4, UR4, UR5, URZ, 0x5 ;  /* 0x0000000504047291 */ /* 0x000fe4000f8f28ff */
[----:B------:R-:W-:Y:S02]  /*1ae0*/  USHF.L.U32 UR5, UR20, 0x5, URZ ;  /* 0x0000000514057899 */ /* 0x000fe400080006ff */
[----:B------:R-:W-:Y:S02]  /*1af0*/  USHF.R.S32.HI UR4, URZ, 0x5, UR4 ;  /* 0x00000005ff047899 */ /* 0x000fe40008011404 */
[----:B------:R-:W-:Y:S02]  /*1b00*/  ULOP3.LUT UR52, UR5, 0x20, URZ, 0xc0, !UPT ;  /* 0x0000002005347892 */ /* 0x000fe4000f8ec0ff */
[----:B---3--:R-:W-:Y:S01]  /*1b10*/  UIMAD UR4, UR4, UR6, URZ ;  /* 0x00000006040472a4 */ /* 0x008fe2000f8e02ff */
[----:B------:R-:W3:Y:S03]  /*1b20*/  LDCU UR48, c[0x0][0x374] ;  /* 0x00006e80ff3077ac */ /* 0x000ee60008000800 */
[----:B----4-:R-:W-:-:S02]  /*1b30*/  UIMAD UR50, UR4, UR50, URZ ;  /* 0x00000032043272a4 */ /* 0x010fc4000f8e02ff */
[----:B------:R-:W-:Y:S02]  /*1b40*/  USEL UR33, UR38, 0x2, UP1 ;  /* 0x0000000226217887 */ /* 0x000fe40008800000 */
[----:B------:R-:W-:Y:S02]  /*1b50*/  UISETP.NE.AND UP2, UPT, UR50, URZ, UPT ;  /* 0x000000ff3200728c */ /* 0x000fe4000bf45270 */
[----:B------:R-:W-:Y:S01]  /*1b60*/  UISETP.LT.U32.AND UP0, UPT, UR50, 0x29, UPT ;  /* 0x000000293200788c */ /* 0x000fe2000bf01070 */
[----:B------:R-:W-:Y:S01]  /*1b70*/  UMOV UR23, 0x1 ;  /* 0x0000000100177882 */ /* 0x000fe20000000000 */
[----:B------:R-:W-:Y:S02]  /*1b80*/  UMOV UR26, URZ ;  /* 0x000000ff001a7c82 */ /* 0x000fe40008000000 */
[----:B------:R-:W-:Y:S01]  /*1b90*/  USEL UR4, UR50, 0x29, UP0 ;  /* 0x0000002932047887 */ /* 0x000fe20008000000 */
[----:B------:R-:W-:Y:S01]  /*1ba0*/  UMOV UR27, URZ ;  /* 0x000000ff001b7c82 */ /* 0x000fe20008000000 */
[----:B------:R-:W-:-:S02]  /*1bb0*/  UMOV UR34, URZ ;  /* 0x000000ff00227c82 */ /* 0x000fc40008000000 */
[----:B------:R-:W-:Y:S02]  /*1bc0*/  UIADD3 UR5, UPT, UPT, UR4, -0x1, URZ ;  /* 0xffffffff04057890 */ /* 0x000fe4000fffe0ff */
[----:B------:R-:W-:Y:S02]  /*1bd0*/  @!UP2 UIADD3 UR5, UPT, UPT, UR4, URZ, URZ ;  /* 0x000000ff0405a290 */ /* 0x000fe4000fffe0ff */
[----:B-1----:R-:W-:Y:S02]  /*1be0*/  UIADD3 UR46, UPT, UPT, UR50, -UR4, URZ ;  /* 0x80000004322e7290 */ /* 0x002fe4000fffe0ff */
[----:B--23--:R-:W-:-:S12]  /*1bf0*/  UIADD3 UR51, UPT, UPT, UR5, 0x1, URZ ;  /* 0x0000000105337890 */ /* 0x00cfd8000fffe0ff */
.L_x_40:
[----:B------:R-:W1:Y:S01]  /*1c00*/  S2UR UR25, SR_CgaCtaId ;  /* 0x00000000001979c3 */ /* 0x000e620000008800 */
[----:B------:R-:W-:Y:S01]  /*1c10*/  UMOV UR4, 0x400 ;  /* 0x0000040000047882 */ /* 0x000fe20000000000 */
[----:B------:R-:W-:Y:S01]  /*1c20*/  MOV R0, UR23 ;  /* 0x0000001700007c02 */ /* 0x000fe20008000f00 */
[----:B------:R-:W-:Y:S02]  /*1c30*/  UISETP.NE.AND UP0, UPT, UR50, URZ, UPT ;  /* 0x000000ff3200728c */ /* 0x000fe4000bf05270 */
[----:B------:R-:W-:Y:S01]  /*1c40*/  ULEA UR10, UR47, UR52, 0x6 ;  /* 0x000000342f0a7291 */ /* 0x000fe2000f8e30ff */
[----:B------:R-:W-:Y:S01]  /*1c50*/  SHF.L.U32 R0, R0, 0x1f, RZ ;  /* 0x0000001f00007819 */ /* 0x000fe200000006ff */
[----:B------:R-:W-:Y:S01]  /*1c60*/  UMOV UR24, URZ ;  /* 0x000000ff00187c82 */ /* 0x000fe20008000000 */
[----:B------:R-:W-:Y:S01]  /*1c70*/  UMOV UR13, URZ ;  /* 0x000000ff000d7c82 */ /* 0x000fe20008000000 */
[----:B------:R-:W-:Y:S01]  /*1c80*/  UMOV UR12, URZ ;  /* 0x000000ff000c7c82 */ /* 0x000fe20008000000 */
[----:B-1----:R-:W-:-:S04]  /*1c90*/  ULEA UR25, UR25, UR4, 0x18 ;  /* 0x0000000419197291 */ /* 0x002fc8000f8ec0ff */
[----:B------:R-:W-:-:S09]  /*1ca0*/  ULEA UR4, UR26, UR25, 0x3 ;  /* 0x000000191a047291 */ /* 0x000fd2000f8e18ff */
[----:B------:R1:W2:Y:S01]  /*1cb0*/  SYNCS.PHASECHK.TRANS64.TRYWAIT P0, [UR4+0x148], R0 ;  /* 0x00014800ff0075a7 */ /* 0x0002a20008001104 */
[----:B------:R-:W-:-:S04]  /*1cc0*/  ULEA.HI UR4, UR45, UR45, URZ, 0x1 ;  /* 0x0000002d2d047291 */ /* 0x000fc8000f8f08ff */
[----:B------:R-:W-:-:S04]  /*1cd0*/  USHF.L.U32 UR4, UR4, 0x7, URZ ;  /* 0x0000000704047899 */ /* 0x000fc800080006ff */
[----:B------:R-:W-:-:S04]  /*1ce0*/  ULOP3.LUT UR4, UR4, 0xffffff00, URZ, 0xc0, !UPT ;  /* 0xffffff0004047892 */ /* 0x000fc8000f8ec0ff */
[----:B------:R-:W-:Y:S01]  /*1cf0*/  ULOP3.LUT UR35, UR4, 0x80, UR53, 0xf8, !UPT ;  /* 0x0000008004237892 */ /* 0x000fe2000f8ef835 */
[----:B------:R-:W-:Y:S11]  /*1d00*/  BRA.U !UP0, `(.L_x_23) ;  /* 0x0000000508607547 */ /* 0x000ff6000b800000 */
[----:B------:R-:W3:Y:S01]  /*1d10*/  LDCU.128 UR16, c[0x0][0x480] ;  /* 0x00009000ff1077ac */ /* 0x000ee20008000c00 */
[----:B------:R-:W4:Y:S01]  /*1d20*/  LDCU.64 UR20, c[0x0][0x490] ;  /* 0x00009200ff1477ac */ /* 0x000f220008000a00 */
[----:B------:R-:W1:Y:S01]  /*1d30*/  LDCU.64 UR12, c[0x0][0x4b0] ;  /* 0x00009600ff0c77ac */ /* 0x000e620008000a00 */
[----:B------:R-:W1:Y:S01]  /*1d40*/  LDCU.64 UR8, c[0x0][0x4d0] ;  /* 0x00009a00ff0877ac */ /* 0x000e620008000a00 */
[----:B------:R-:W1:Y:S01]  /*1d50*/  LDCU UR43, c[0x0][0x390] ;  /* 0x00007200ff2b77ac */ /* 0x000e620008000800 */
[----:B---3--:R-:W-:Y:S02]  /*1d60*/  UIMAD.WIDE.U32 UR4, UR35, UR17, URZ ;  /* 0x00000011230472a5 */ /* 0x008fe4000f8e00ff */
[----:B------:R-:W-:Y:S01]  /*1d70*/  UISETP.NE.AND UP0, UPT, UR16, 0x1, UPT ;  /* 0x000000011000788c */ /* 0x000fe2000bf05270 */
[----:B------:R-:W3:Y:S04]  /*1d80*/  LDCU UR44, c[0x0][0x38c] ;  /* 0x00007180ff2c77ac */ /* 0x000ee80008000800 */
[----:B------:R-:W-:Y:S01]  /*1d90*/  UMOV UR4, UR5 ;  /* 0x0000000500047c82 */ /* 0x000fe20008000000 */
[----:B------:R-:W1:Y:S01]  /*1da0*/  LDCU.64 UR14, c[0x0][0x4b8] ;  /* 0x00009700ff0e77ac */ /* 0x000e620008000a00 */
[----:B------:R-:W-:-:S02]  /*1db0*/  USHF.R.U32.HI UR6, URZ, UR18, UR4 ;  /* 0x00000012ff067299 */ /* 0x000fc40008011604 */
[----:B------:R-:W-:Y:S02]  /*1dc0*/  UIADD3 UR34, UPT, UPT, UR51, UR27, URZ ;  /* 0x0000001b33227290 */ /* 0x000fe4000fffe0ff */
[----:B------:R-:W-:Y:S02]  /*1dd0*/  USEL UR6, UR35, UR6, !UP0 ;  /* 0x0000000623067287 */ /* 0x000fe4000c000000 */
[----:B------:R-:W-:Y:S02]  /*1de0*/  UISETP.NE.AND UP0, UPT, UR19, 0x1, UPT ;  /* 0x000000011300788c */ /* 0x000fe4000bf05270 */
[----:B----4-:R-:W-:Y:S02]  /*1df0*/  UIMAD.WIDE.U32 UR4, UR6, UR20, URZ ;  /* 0x00000014060472a5 */ /* 0x010fe4000f8e00ff */
[----:B------:R-:W-:Y:S01]  /*1e00*/  UIADD3 UR7, UPT, UPT, -UR6, URZ, URZ ;  /* 0x000000ff06077290 */ /* 0x000fe2000fffe1ff */
[----:B------:R-:W-:-:S03]  /*1e10*/  UMOV UR24, URZ ;  /* 0x000000ff00187c82 */ /* 0x000fc60008000000 */
[----:B------:R-:W-:Y:S01]  /*1e20*/  UIMAD UR7, UR16, UR7, UR35 ;  /* 0x00000007100772a4 */ /* 0x000fe2000f8e0223 */
[----:B------:R-:W-:Y:S02]  /*1e30*/  UMOV UR4, UR5 ;  /* 0x0000000500047c82 */ /* 0x000fe40008000000 */
[----:B------:R-:W-:Y:S02]  /*1e40*/  USHF.R.U32.HI UR21, URZ, UR21, UR4 ;  /* 0x00000015ff157299 */ /* 0x000fe40008011604 */
[----:B------:R-:W4:Y:S02]  /*1e50*/  LDCU.64 UR4, c[0x0][0x4d8] ;  /* 0x00009b00ff0477ac */ /* 0x000f240008000a00 */
[----:B------:R-:W-:-:S04]  /*1e60*/  USEL UR21, UR6, UR21, !UP0 ;  /* 0x0000001506157287 */ /* 0x000fc8000c000000 */
[----:B------:R-:W-:-:S04]  /*1e70*/  UIADD3 UR20, UPT, UPT, -UR21, URZ, URZ ;  /* 0x000000ff15147290 */ /* 0x000fc8000fffe1ff */
[----:B------:R-:W-:Y:S02]  /*1e80*/  UIMAD UR20, UR19, UR20, UR6 ;  /* 0x00000014131472a4 */ /* 0x000fe4000f8e0206 */
[----:B-1----:R-:W-:Y:S02]  /*1e90*/  UIMAD UR19, UR7, UR12, UR8 ;  /* 0x0000000c071372a4 */ /* 0x002fe4000f8e0208 */
[----:B------:R-:W-:Y:S01]  /*1ea0*/  UIMAD UR20, UR20, UR13, UR9 ;  /* 0x0000000d141472a4 */ /* 0x000fe2000f8e0209 */
[----:B------:R-:W-:Y:S01]  /*1eb0*/  UMOV UR6, UR26 ;  /* 0x0000001a00067c82 */ /* 0x000fe20008000000 */
[----:B------:R-:W-:Y:S01]  /*1ec0*/  UMOV UR12, URZ ;  /* 0x000000ff000c7c82 */ /* 0x000fe20008000000 */
[----:B---3--:R-:W-:-:S09]  /*1ed0*/  UMOV UR13, URZ ;  /* 0x000000ff000d7c82 */ /* 0x008fd20008000000 */
.L_x_29:
[----:B------:R-:W-:Y:S01]  /*1ee0*/  @!P3 MOV R3, 0x2800 ;  /* 0x000028000003b802 */ /* 0x000fe20000000f00 */
[----:B------:R-:W-:Y:S01]  /*1ef0*/  ULEA UR17, UR6, UR25, 0x3 ;  /* 0x0000001906117291 */ /* 0x000fe2000f8e18ff */
[----:B-12---:R-:W-:Y:S11]  /*1f00*/  @P0 BRA `(.L_x_24) ;  /* 0x0000000000100947 */ /* 0x006ff60003800000 */
[----:B------:R-:W-:Y:S04]  /*1f10*/  MOV R0, UR23 ;  /* 0x0000001700007c02 */ /* 0x000fe80008000f00 */
[----:B------:R-:W-:Y:S04]  /*1f20*/  SHF.L.U32 R5, R0, 0x1f, RZ ;  /* 0x0000001f00057819 */ /* 0x000fe800000006ff */
[----:B------:R-:W1:Y:S02]  /*1f30*/  SYNCS.PHASECHK.TRANS64.TRYWAIT P0, [UR17+0x148], R5 ;  /* 0x00014805ff0075a7 */ /* 0x000e640008001111 */
[----:B-1----:R-:W-:Y:S05]  /*1f40*/  @!P0 BRA `(.L_x_25) ;  /* 0x0000007000848947 */ /* 0x002fea0003800000 */
.L_x_24:
[----:B------:R2:W-:Y:S01]  /*1f50*/  @!P3 SYNCS.ARRIVE.TRANS64 RZ, [UR17], R3 ;  /* 0x00000003ffffb9a7 */ /* 0x0005e20008000011 */
[----:B------:R-:W-:Y:S04]  /*1f60*/  ULOP3.LUT UR7, UR33, 0x2, URZ, 0xfc, !UPT ;  /* 0x0000000221077892 */ /* 0x000fe8000f8efcff */
[----:B------:R-:W-:Y:S09]  /*1f70*/  UISETP.NE.AND UP0, UPT, UR7, 0x2, UPT ;  /* 0x000000020700788c */ /* 0x000ff2000bf05270 */
[----:B------:R-:W-:Y:S05]  /*1f80*/  BRA.U UP0, `(.L_x_26) ;  /* 0x0000000100047547 */ /* 0x000fea000b800000 */
[----:B----4-:R-:W-:Y:S05]  /*1f90*/  BPT.TRAP 0x1 ;  /* 0x000000040000795c */ /* 0x010fea0000300000 */
.L_x_26:
[----:B------:R-:W-:Y:S04]  /*1fa0*/  BSSY.RECONVERGENT B0, `(.L_x_27) ;  /* 0x0000003000007945 */ /* 0x000fe80003800200 */
[----:B------:R-:W-:Y:S05]  /*1fb0*/  @P2 BRA `(.L_x_28) ;  /* 0x0000000000042947 */ /* 0x000fea0003800000 */
[----:B----4-:R-:W-:Y:S05]  /*1fc0*/  BPT.TRAP 0x1 ;  /* 0x000000040000795c */ /* 0x010fea0000300000 */
.L_x_28:
[----:B----4-:R-:W-:Y:S05]  /*1fd0*/  BSYNC.RECONVERGENT B0 ;  /* 0x0000000000007941 */ /* 0x010fea0003800200 */
.L_x_27:
[----:B------:R-:W-:Y:S02]  /*1fe0*/  UIADD3 UR7, UPT, UPT, UR6, 0x1, URZ ;  /* 0x0000000106077890 */ /* 0x000fe4000fffe0ff */
[----:B------:R-:W-:Y:S02]  /*1ff0*/  ULEA UR16, UR6, UR25, 0xc ;  /* 0x0000001906107291 */ /* 0x000fe4000f8e60ff */
[----:B------:R-:W-:Y:S02]  /*2000*/  UISETP.NE.AND UP0, UPT, UR7, 0x29, UPT ;  /* 0x000000290700788c */ /* 0x000fe4000bf05270 */
[----:B------:R-:W-:Y:S02]  /*2010*/  UIADD3 UR30, UP1, UPT, UR36, 0x80, URZ ;  /* 0x00000080241e7890 */ /* 0x000fe4000ff3e0ff */
[----:B------:R-:W-:Y:S02]  /*2020*/  USEL UR8, URZ, 0x1, UP0 ;  /* 0x00000001ff087887 */ /* 0x000fe40008000000 */
[----:B------:R-:W-:Y:S02]  /*2030*/  USEL UR26, UR7, URZ, UP0 ;  /* 0x000000ff071a7287 */ /* 0x000fe40008000000 */
[----:B------:R-:W-:Y:S02]  /*2040*/  ULOP3.LUT UR23, UR23, UR8, URZ, 0x3c, !UPT ;  /* 0x0000000817177292 */ /* 0x000fe4000f8e3cff */
[----:B------:R-:W-:Y:S02]  /*2050*/  ULEA UR7, UR26, UR25, 0x3 ;  /* 0x000000191a077291 */ /* 0x000fe4000f8e18ff */
[----:B------:R-:W-:Y:S02]  /*2060*/  ULEA UR8, UR6, UR25, 0xa ;  /* 0x0000001906087291 */ /* 0x000fe4000f8e50ff */
[----:B------:R-:W-:Y:S01]  /*2070*/  ULOP3.LUT UR17, UR17, 0xfefffff8, URZ, 0xc0, !UPT ;  /* 0xfefffff811117892 */ /* 0x000fe2000f8ec0ff */
[----:B-1----:R-:W-:Y:S01]  /*2080*/  MOV R0, UR23 ;  /* 0x0000001700007c02 */ /* 0x002fe20008000f00 */
[----:B------:R-:W-:Y:S02]  /*2090*/  USHF.L.U32 UR18, UR24, 0x5, URZ ;  /* 0x0000000518127899 */ /* 0x000fe400080006ff */
[----:B------:R-:W-:Y:S01]  /*20a0*/  UIADD3.X UR31, UPT, UPT, URZ, UR37, URZ, UP1, !UPT ;  /* 0x00000025ff1f7290 */ /* 0x000fe20008ffe4ff */
[----:B--2---:R-:W-:Y:S01]  /*20b0*/  SHF.L.U32 R3, R0, 0x1f, RZ ;  /* 0x0000001f00037819 */ /* 0x004fe200000006ff */
[----:B------:R-:W-:Y:S02]  /*20c0*/  UIADD3 UR16, UPT, UPT, UR16, 0x4600, URZ ;  /* 0x0000460010107890 */ /* 0x000fe4000fffe0ff */
[----:B------:R-:W-:Y:S01]  /*20d0*/  UIADD3 UR28, UP0, UPT, UR36, 0x180, URZ ;  /* 0x00000180241c7890 */ /* 0x000fe2000ff1e0ff */
[----:B------:R3:W1:Y:S01]  /*20e0*/  SYNCS.PHASECHK.TRANS64.TRYWAIT P0, [UR7+0x148], R3 ;  /* 0x00014803ff0075a7 */ /* 0x0006620008001107 */
[----:B------:R-:W-:Y:S02]  /*20f0*/  UIMAD UR7, UR12, UR14, UR4 ;  /* 0x0000000e0c0772a4 */ /* 0x000fe4000f8e0204 */
[----:B------:R-:W-:Y:S02]  /*2100*/  UIMAD UR6, UR13, UR15, UR5 ;  /* 0x0000000f0d0672a4 */ /* 0x000fe4000f8e0205 */
[----:B------:R-:W-:Y:S02]  /*2110*/  UIADD3.X UR29, UPT, UPT, URZ, UR37, URZ, UP0, !UPT ;  /* 0x00000025ff1d7290 */ /* 0x000fe400087fe4ff */
[----:B------:R-:W-:Y:S02]  /*2120*/  UPRMT UR6, UR7, 0x40, UR6 ;  /* 0x0000004007067896 */ /* 0x000fe40008000006 */
[----:B------:R-:W-:Y:S02]  /*2130*/  UIADD3 UR8, UPT, UPT, UR8, 0x2d600, URZ ;  /* 0x0002d60008087890 */ /* 0x000fe4000fffe0ff */
[----:B------:R-:W-:Y:S02]  /*2140*/  UPRMT UR6, UR6, 0x5410, URZ ;  /* 0x0000541006067896 */ /* 0x000fe400080000ff */
[----:B------:R-:W-:Y:S02]  /*2150*/  UIADD3 UR32, UPT, UPT, UR12, 0x1, URZ ;  /* 0x000000010c207890 */ /* 0x000fe4000fffe0ff */
[----:B------:R-:W-:Y:S02]  /*2160*/  UIADD3 UR22, UPT, UPT, UR13, 0x1, URZ ;  /* 0x000000010d167890 */ /* 0x000fe4000fffe0ff */
[----:B------:R-:W-:Y:S02]  /*2170*/  UISETP.NE.AND UP2, UPT, UR32, UR44, UPT ;  /* 0x0000002c2000728c */ /* 0x000fe4000bf45270 */
[----:B------:R-:W-:Y:S02]  /*2180*/  UIADD3 UR27, UPT, UPT, UR27, 0x1, URZ ;  /* 0x000000011b1b7890 */ /* 0x000fe4000fffe0ff */
[----:B------:R-:W-:Y:S01]  /*2190*/  UIADD3 UR7, UPT, UPT, UR24, 0x1, URZ ;  /* 0x0000000118077890 */ /* 0x000fe2000fffe0ff */
[----:B------:R-:W-:Y:S01]  /*21a0*/  UMOV UR40, 0x0 ;  /* 0x0000000000287882 */ /* 0x000fe20000000000 */
[----:B------:R-:W-:Y:S01]  /*21b0*/  UMOV UR41, 0x10000000 ;  /* 0x1000000000297882 */ /* 0x000fe20000000000 */
[----:B------:R-:W-:Y:S01]  /*21c0*/  UMOV UR9, UR17 ;  /* 0x0000001100097c82 */ /* 0x000fe20008000000 */
[----:B------:R2:W-:Y:S01]  /*21d0*/  UTMALDG.4D.IM2COL.2CTA [UR16], [UR30], UR6, desc[UR40] ;  /* 0x000028101e0073b4 */ /* 0x0005e20008259006 */
[----:B------:R-:W-:Y:S02]  /*21e0*/  UMOV UR11, UR18 ;  /* 0x00000012000b7c82 */ /* 0x000fe40008000000 */
[----:B------:R-:W-:Y:S04]  /*21f0*/  @UP2 UIADD3 UR22, UPT, UPT, UR13, URZ, URZ ;  /* 0x000000ff0d162290 */ /* 0x000fe8000fffe0ff */
[----:B------:R-:W-:Y:S01]  /*2200*/  UISETP.NE.AND UP0, UPT, UR22, UR43, UPT ;  /* 0x0000002b1600728c */ /* 0x000fe2000bf05270 */
[----:B------:R4:W-:Y:S10]  /*2210*/  UTMALDG.4D.2CTA [UR8], [UR28], desc[UR40] ;  /* 0x000028081c0075b4 */ /* 0x0009f40008219000 */
[----:B------:R-:W-:Y:S07]  /*2220*/  @UP0 UIADD3 UR7, UPT, UPT, UR24, URZ, URZ ;  /* 0x000000ff18070290 */ /* 0x000fee000fffe0ff */
[----:B------:R-:W-:Y:S01]  /*2230*/  UMOV UR24, UR7 ;  /* 0x0000000700187c82 */ /* 0x000fe20008000000 */
[----:B--2---:R-:W-:Y:S01]  /*2240*/  UMOV UR6, UR26 ;  /* 0x0000001a00067c82 */ /* 0x004fe20008000000 */
[----:B----4-:R-:W-:Y:S02]  /*2250*/  USEL UR13, UR22, URZ, UP0 ;  /* 0x000000ff160d7287 */ /* 0x010fe40008000000 */
[----:B------:R-:W-:Y:S02]  /*2260*/  UISETP.NE.AND UP0, UPT, UR27, UR34, UPT ;  /* 0x000000221b00728c */ /* 0x000fe4000bf05270 */
[----:B------:R-:W-:Y:S07]  /*2270*/  USEL UR12, UR32, URZ, UP2 ;  /* 0x000000ff200c7287 */ /* 0x000fee0009000000 */
[----:B---3--:R-:W-:Y:S05]  /*2280*/  BRA.U UP0, `(.L_x_29) ;  /* 0xfffffffd00147547 */ /* 0x008fea000b83ffff */
.L_x_23:
[----:B------:R-:W-:Y:S01]  /*2290*/  ULEA UR4, UR26, UR25, 0x3 ;  /* 0x000000191a047291 */ /* 0x000fe2000f8e18ff */
[----:B-1----:R-:W-:Y:S01]  /*22a0*/  MOV R0, UR23 ;  /* 0x0000001700007c02 */ /* 0x002fe20008000f00 */
[----:B------:R-:W-:Y:S01]  /*22b0*/  @!P1 SYNCS.ARRIVE.TRANS64.A1T0 RZ, [UR25+0x2a8], RZ ;  /* 0x0002a8ffffff99a7 */ /* 0x000fe20008100019 */
[----:B------:R-:W-:Y:S02]  /*22c0*/  UISETP.GE.AND UP0, UPT, UR46, 0x1, UPT ;  /* 0x000000012e00788c */ /* 0x000fe4000bf06270 */
[----:B------:R-:W-:-:S04]  /*22d0*/  SHF.L.U32 R0, R0, 0x1f, RZ ;  /* 0x0000001f00007819 */ /* 0x000fc800000006ff */
[----:B--2---:R1:W2:Y:S03]  /*22e0*/  SYNCS.PHASECHK.TRANS64.TRYWAIT P0, [UR4+0x148], R0 ;  /* 0x00014800ff0075a7 */ /* 0x0042a60008001104 */
[----:B------:R-:W-:Y:S05]  /*22f0*/  BRA.U !UP0, `(.L_x_30) ;  /* 0x00000005085c7547 */ /* 0x000fea000b800000 */
        /* <DEDUP_REMOVED lines=16> */
[----:B------:R-:W-:-:S03]  /*2400*/  UMOV UR32, UR46 ;  /* 0x0000002e00207c82 */ /* 0x000fc60008000000 */
        /* <DEDUP_REMOVED lines=9> */
[----:B---3--:R-:W-:-:S11]  /*24a0*/  UMOV UR6, UR26 ;  /* 0x0000001a00067c82 */ /* 0x008fd60008000000 */
.L_x_36:
[----:B------:R-:W-:Y:S01]  /*24b0*/  @!P3 MOV R3, 0x2800 ;  /* 0x000028000003b802 */ /* 0x000fe20000000f00 */
[----:B------:R-:W-:Y:S01]  /*24c0*/  ULEA UR17, UR6, UR25, 0x3 ;  /* 0x0000001906117291 */ /* 0x000fe2000f8e18ff */
[----:B-12---:R-:W-:Y:S11]  /*24d0*/  @P0 BRA `(.L_x_31) ;  /* 0x0000000000100947 */ /* 0x006ff60003800000 */
[----:B------:R-:W-:Y:S04]  /*24e0*/  MOV R0, UR23 ;  /* 0x0000001700007c02 */ /* 0x000fe80008000f00 */
[----:B------:R-:W-:Y:S04]  /*24f0*/  SHF.L.U32 R5, R0, 0x1f, RZ ;  /* 0x0000001f00057819 */ /* 0x000fe800000006ff */
[----:B------:R-:W1:Y:S02]  /*2500*/  SYNCS.PHASECHK.TRANS64.TRYWAIT P0, [UR17+0x148], R5 ;  /* 0x00014805ff0075a7 */ /* 0x000e640008001111 */
[----:B-1----:R-:W-:Y:S05]  /*2510*/  @!P0 BRA `(.L_x_32) ;  /* 0x0000006c00288947 */ /* 0x002fea0003800000 */
.L_x_31:
[----:B------:R2:W-:Y:S01]  /*2520*/  @!P3 SYNCS.ARRIVE.TRANS64 RZ, [UR17], R3 ;  /* 0x00000003ffffb9a7 */ /* 0x0005e20008000011 */
[----:B------:R-:W-:Y:S04]  /*2530*/  ULOP3.LUT UR7, UR33, 0x2, URZ, 0xfc, !UPT ;  /* 0x0000000221077892 */ /* 0x000fe8000f8efcff */
[----:B------:R-:W-:Y:S09]  /*2540*/  UISETP.NE.AND UP0, UPT, UR7, 0x2, UPT ;  /* 0x000000020700788c */ /* 0x000ff2000bf05270 */
[----:B------:R-:W-:Y:S05]  /*2550*/  BRA.U UP0, `(.L_x_33) ;  /* 0x0000000100047547 */ /* 0x000fea000b800000 */
[----:B----4-:R-:W-:Y:S05]  /*2560*/  BPT.TRAP 0x1 ;  /* 0x000000040000795c */ /* 0x010fea0000300000 */
.L_x_33:
[----:B------:R-:W-:Y:S04]  /*2570*/  BSSY.RECONVERGENT B0, `(.L_x_34) ;  /* 0x0000003000007945 */ /* 0x000fe80003800200 */
[----:B------:R-:W-:Y:S05]  /*2580*/  @P2 BRA `(.L_x_35) ;  /* 0x0000000000042947 */ /* 0x000fea0003800000 */
[----:B----4-:R-:W-:Y:S05]  /*2590*/  BPT.TRAP 0x1 ;  /* 0x000000040000795c */ /* 0x010fea0000300000 */
.L_x_35:
[----:B----4-:R-:W-:Y:S05]  /*25a0*/  BSYNC.RECONVERGENT B0 ;  /* 0x0000000000007941 */ /* 0x010fea0003800200 */
.L_x_34:
        /* <DEDUP_REMOVED lines=26> */
[----:B------:R-:W-:Y:S01]  /*2750*/  UIADD3 UR7, UPT, UPT, UR24, 0x1, URZ ;  /* 0x0000000118077890 */ /* 0x000fe2000fffe0ff */
[----:B------:R-:W-:Y:S01]  /*2760*/  UMOV UR40, 0x0 ;  /* 0x0000000000287882 */ /* 0x000fe20000000000 */
[----:B------:R-:W-:Y:S01]  /*2770*/  UMOV UR41, 0x10000000 ;  /* 0x1000000000297882 */ /* 0x000fe20000000000 */
[----:B------:R-:W-:Y:S01]  /*2780*/  UMOV UR9, UR17 ;  /* 0x0000001100097c82 */ /* 0x000fe20008000000 */
[----:B------:R2:W-:Y:S01]  /*2790*/  UTMALDG.4D.IM2COL.2CTA [UR16], [UR30], UR6, desc[UR40] ;  /* 0x000028101e0073b4 */ /* 0x0005e20008259006 */
[----:B------:R-:W-:Y:S04]  /*27a0*/  UMOV UR11, UR18 ;  /* 0x00000012000b7c82 */ /* 0x000fe80008000000 */
[----:B------:R-:W-:Y:S04]  /*27b0*/  @UP2 UIADD3 UR22, UPT, UPT, UR13, URZ, URZ ;  /* 0x000000ff0d162290 */ /* 0x000fe8000fffe0ff */
[----:B------:R-:W-:Y:S01]  /*27c0*/  UISETP.NE.AND UP0, UPT, UR22, UR43, UPT ;  /* 0x0000002b1600728c */ /* 0x000fe2000bf05270 */
[----:B------:R4:W-:Y:S10]  /*27d0*/  UTMALDG.4D.2CTA [UR8], [UR28], desc[UR40] ;  /* 0x000028081c0075b4 */ /* 0x0009f40008219000 */
[----:B------:R-:W-:Y:S07]  /*27e0*/  @UP0 UIADD3 UR7, UPT, UPT, UR24, URZ, URZ ;  /* 0x000000ff18070290 */ /* 0x000fee000fffe0ff */
[----:B------:R-:W-:Y:S01]  /*27f0*/  UMOV UR24, UR7 ;  /* 0x0000000700187c82 */ /* 0x000fe20008000000 */
[----:B--2---:R-:W-:Y:S02]  /*2800*/  UIADD3 UR6, UPT, UPT, UR32, -0x1, URZ ;  /* 0xffffffff20067890 */ /* 0x004fe4000fffe0ff */
[----:B----4-:R-:W-:Y:S02]  /*2810*/  USEL UR13, UR22, URZ, UP0 ;  /* 0x000000ff160d7287 */ /* 0x010fe40008000000 */
[----:B------:R-:W-:Y:S02]  /*2820*/  UISETP.GT.U32.AND UP0, UPT, UR32, 0x1, UPT ;  /* 0x000000012000788c */ /* 0x000fe4000bf04070 */
[----:B------:R-:W-:Y:S01]  /*2830*/  USEL UR12, UR27, URZ, UP2 ;  /* 0x000000ff1b0c7287 */ /* 0x000fe20009000000 */
[----:B------:R-:W-:Y:S01]  /*2840*/  UMOV UR32, UR6 ;  /* 0x0000000600207c82 */ /* 0x000fe20008000000 */
[----:B------:R-:W-:Y:S05]  /*2850*/  UMOV UR6, UR26 ;  /* 0x0000001a00067c82 */ /* 0x000fea0008000000 */
[----:B---3--:R-:W-:Y:S05]  /*2860*/  BRA.U UP0, `(.L_x_36) ;  /* 0xfffffffd00107547 */ /* 0x008fea000b83ffff */
.L_x_30:
[----:B------:R-:W-:Y:S01]  /*2870*/  SHF.L.U32 R3, R2, 0x1f, RZ ;  /* 0x0000001f02037819 */ /* 0x000fe200000006ff */
[----:B------:R-:W-:-:S03]  /*2880*/  NOP ;  /* 0x0000000000007918 */ /* 0x000fc60000000000 */
[----:B-12---:R-:W1:Y:S02]  /*2890*/  SYNCS.PHASECHK.TRANS64.TRYWAIT P0, [UR25+0x2b0], R3 ;  /* 0x0002b003ff0075a7 */ /* 0x006e640008001119 */
[----:B-1----:R-:W-:Y:S05]  /*28a0*/  @!P0 BRA `(.L_x_37) ;  /* 0x00000068005c8947 */ /* 0x002fea0003800000 */
.L_x_147:
[----:B------:R-:W2:Y:S01]  /*28b0*/  LDS.128 R4, [UR25+0x2f0] ;  /* 0x0002f019ff047984 */ /* 0x000ea20008000c00 */
[----:B------:R-:W-:Y:S02]  /*28c0*/  UIADD3 UR4, UPT, UPT, UR25, 0x2b8, URZ ;  /* 0x000002b819047890 */ /* 0x000fe4000fffe0ff */
[----:B------:R-:W-:Y:S01]  /*28d0*/  UISETP.GE.AND UP0, UPT, UR39, 0x1, UPT ;  /* 0x000000012700788c */ /* 0x000fe2000bf06270 */
[----:B------:R-:W-:Y:S01]  /*28e0*/  @!PT LDS RZ, [RZ] ;  /* 0x00000000fffff984 */ /* 0x000fe20000000800 */
[----:B------:R-:W-:Y:S01]  /*28f0*/  @!PT LDS RZ, [RZ] ;  /* 0x00000000fffff984 */ /* 0x000fe20000000800 */
[----:B------:R-:W-:Y:S01]  /*2900*/  @!PT LDS RZ, [RZ] ;  /* 0x00000000fffff984 */ /* 0x000fe20000000800 */
[----:B------:R-:W-:Y:S01]  /*2910*/  @!PT LDS RZ, [RZ] ;  /* 0x00000000fffff984 */ /* 0x000fe20000000800 */
[----:B------:R3:W-:Y:S06]  /*2920*/  MEMBAR.ALL.CTA ;  /* 0x0000000000007992 */ /* 0x0007ec0000008000 */
[----:B---3--:R-:W3:Y:S01]  /*2930*/  FENCE.VIEW.ASYNC.S ;  /* 0x00000000000073c6 */ /* 0x008ee20000000000 */
[----:B------:R-:W-:-:S09]  /*2940*/  UPRMT UR4, URZ, 0x654, UR4 ;  /* 0x00000654ff047896 */ /* 0x000fd20008000004 */
[----:B---3--:R-:W-:Y:S01]  /*2950*/  SYNCS.ARRIVE.TRANS64.RED.A1T0 RZ, [UR4], RZ ;  /* 0x000000ffffff79a7 */ /* 0x008fe20008100404 */
[----:B--2---:R-:W-:-:S13]  /*2960*/  LOP3.LUT P0, RZ, R6, 0x1, RZ, 0xc0, !PT ;  /* 0x0000000106ff7812 */ /* 0x004fda000780c0ff */
[----:B------:R-:W-:Y:S01]  /*2970*/  VOTEU.ANY UP1, P0 ;  /* 0x0000000000ff7886 */ /* 0x000fe20000020100 */
[----:B------:R-:W-:-:S13]  /*2980*/  PLOP3.LUT P0, PT, PT, PT, UP1, 0x80, 0x8 ;  /* 0x000000000008781c */ /* 0x000fda0003f0f018 */
[----:B-1----:R-:W-:Y:S02]  /*2990*/  @P0 MOV R0, R4 ;  /* 0x0000000400000202 */ /* 0x002fe40000000f00 */
[----:B------:R-:W-:Y:S02]  /*29a0*/  @P0 LOP3.LUT R4, R5, 0xffff, RZ, 0xc0, !PT ;  /* 0x0000ffff05040812 */ /* 0x000fe400078ec0ff */
[----:B------:R-:W-:Y:S02]  /*29b0*/  @P0 R2UR UR6, R0 ;  /* 0x00000000000602ca */ /* 0x000fe400000e0000 */
[----:B------:R-:W-:-:S11]  /*29c0*/  @P0 R2UR UR5, R4 ;  /* 0x00000000040502ca */ /* 0x000fd600000e0000 */
[----:B------:R-:W-:Y:S02]  /*29d0*/  @UP1 UMOV UR42, UR6 ;  /* 0x00000006002a1c82 */ /* 0x000fe40008000000 */
[----:B------:R-:W-:Y:S01]  /*29e0*/  @UP1 UMOV UR38, UR5 ;  /* 0x0000000500261c82 */ /* 0x000fe20008000000 */
[----:B------:R-:W-:Y:S05]  /*29f0*/  BRA.U !UP0, `(.L_x_38) ;  /* 0x0000000108d47547 */ /* 0x000fea000b800000 */
[----:B------:R-:W1:Y:S01]  /*2a00*/  LDCU.128 UR16, c[0x0][0xb10] ;  /* 0x00016200ff1077ac */ /* 0x000e620008000c00 */
[----:B------:R-:W2:Y:S01]  /*2a10*/  LDCU UR21, c[0x0][0xb20] ;  /* 0x00016400ff1577ac */ /* 0x000ea20008000800 */
[----:B------:R-:W3:Y:S01]  /*2a20*/  LDCU UR20, c[0x0][0xb0c] ;  /* 0x00016180ff1477ac */ /* 0x000ee20008000800 */
[----:B------:R-:W4:Y:S01]  /*2a30*/  LDCU.64 UR8, c[0x0][0xb28] ;  /* 0x00016500ff0877ac */ /* 0x000f220008000a00 */
[----:B------:R-:W-:Y:S02]  /*2a40*/  UISETP.NE.AND UP3, UPT, UR39, 0x1, UPT ;  /* 0x000000012700788c */ /* 0x000fe4000bf65270 */
[----:B-1----:R-:W-:Y:S02]  /*2a50*/  UIMAD.WIDE.U32 UR4, UR48, UR19, URZ ;  /* 0x00000013300472a5 */ /* 0x002fe4000f8e00ff */
[----:B------:R-:W-:Y:S02]  /*2a60*/  UIMAD.WIDE.U32 UR6, UR49, UR16, URZ ;  /* 0x00000010310672a5 */ /* 0x000fe4000f8e00ff */
[----:B------:R-:W-:-:S02]  /*2a70*/  UISETP.NE.AND UP0, UPT, UR18, 0x1, UPT ;  /* 0x000000011200788c */ /* 0x000fc4000bf05270 */
[----:B------:R-:W-:Y:S01]  /*2a80*/  UIMAD.WIDE.U32 UR14, UR38, UR19, URZ ;  /* 0x00000013260e72a5 */ /* 0x000fe2000f8e00ff */
[----:B------:R-:W-:Y:S01]  /*2a90*/  UMOV UR4, UR5 ;  /* 0x0000000500047c82 */ /* 0x000fe20008000000 */
[----:B---3--:R-:W-:Y:S02]  /*2aa0*/  UISETP.NE.AND UP2, UPT, UR20, 0x1, UPT ;  /* 0x000000011400788c */ /* 0x008fe4000bf45270 */
[----:B--2---:R-:W-:Y:S02]  /*2ab0*/  USHF.R.U32.HI UR5, URZ, UR21, UR4 ;  /* 0x00000015ff057299 */ /* 0x004fe40008011604 */
[----:B------:R-:W-:Y:S01]  /*2ac0*/  UIMAD.WIDE.U32 UR12, UR42, UR16, URZ ;  /* 0x000000102a0c72a5 */ /* 0x000fe2000f8e00ff */
[----:B------:R-:W-:Y:S01]  /*2ad0*/  UMOV UR4, UR7 ;  /* 0x0000000700047c82 */ /* 0x000fe20008000000 */
[----:B------:R-:W-:Y:S02]  /*2ae0*/  USEL UR5, UR48, UR5, !UP0 ;  /* 0x0000000530057287 */ /* 0x000fe4000c000000 */
[----:B------:R-:W-:-:S02]  /*2af0*/  USHF.R.U32.HI UR4, URZ, UR17, UR4 ;  /* 0x00000011ff047299 */ /* 0x000fc40008011604 */
[----:B----4-:R-:W-:Y:S02]  /*2b00*/  UIMAD.WIDE.U32 UR10, UR5, UR8, URZ ;  /* 0x00000008050a72a5 */ /* 0x010fe4000f8e00ff */
[----:B------:R-:W-:Y:S01]  /*2b10*/  USEL UR6, UR49, UR4, !UP2 ;  /* 0x0000000431067287 */ /* 0x000fe2000d000000 */
[----:B------:R-:W-:Y:S02]  /*2b20*/  UMOV UR12, UR13 ;  /* 0x0000000d000c7c82 */ /* 0x000fe40008000000 */
[----:B------:R-:W-:Y:S01]  /*2b30*/  UMOV UR4, UR15 ;  /* 0x0000000f00047c82 */ /* 0x000fe20008000000 */
[----:B------:R-:W-:Y:S01]  /*2b40*/  UIMAD.WIDE.U32 UR14, UR6, UR8, URZ ;  /* 0x00000008060e72a5 */ /* 0x000fe2000f8e00ff */
[----:B------:R-:W-:Y:S01]  /*2b50*/  UMOV UR10, UR11 ;  /* 0x0000000b000a7c82 */ /* 0x000fe20008000000 */
[----:B------:R-:W-:Y:S02]  /*2b60*/  USHF.R.U32.HI UR4, URZ, UR21, UR4 ;  /* 0x00000015ff047299 */ /* 0x000fe40008011604 */
[----:B------:R-:W-:-:S03]  /*2b70*/  @UP3 USHF.R.U32.HI UR5, URZ, UR9, UR10 ;  /* 0x00000009ff053299 */ /* 0x000fc6000801160a */
[----:B------:R-:W-:Y:S01]  /*2b80*/  UMOV UR14, UR15 ;  /* 0x0000000f000e7c82 */ /* 0x000fe20008000000 */
[----:B------:R-:W-:Y:S02]  /*2b90*/  USHF.R.U32.HI UR17, URZ, UR17, UR12 ;  /* 0x00000011ff117299 */ /* 0x000fe4000801160c */
[----:B------:R-:W-:Y:S02]  /*2ba0*/  USEL UR4, UR38, UR4, !UP0 ;  /* 0x0000000426047287 */ /* 0x000fe4000c000000 */
[----:B------:R-:W-:Y:S02]  /*2bb0*/  @UP3 USHF.R.U32.HI UR6, URZ, UR9, UR14 ;  /* 0x00000009ff063299 */ /* 0x000fe4000801160e */
[----:B------:R-:W-:Y:S02]  /*2bc0*/  UIMAD UR7, UR39, UR5, URZ ;  /* 0x00000005270772a4 */ /* 0x000fe4000f8e02ff */
[----:B------:R-:W-:Y:S02]  /*2bd0*/  USEL UR5, UR42, UR17, !UP2 ;  /* 0x000000112a057287 */ /* 0x000fe4000d000000 */
[----:B------:R-:W-:-:S02]  /*2be0*/  UIMAD UR10, UR39, UR6, URZ ;  /* 0x00000006270a72a4 */ /* 0x000fc4000f8e02ff */
[----:B------:R-:W-:Y:S02]  /*2bf0*/  UISETP.GE.AND UP0, UPT, UR4, UR7, UPT ;  /* 0x000000070400728c */ /* 0x000fe4000bf06270 */
[----:B------:R-:W-:Y:S02]  /*2c00*/  UIMAD.WIDE.U32 UR12, UR4, UR8, URZ ;  /* 0x00000008040c72a5 */ /* 0x000fe4000f8e00ff */
[----:B------:R-:W-:Y:S02]  /*2c10*/  UISETP.GE.OR UP0, UPT, UR5, UR10, UP0 ;  /* 0x0000000a0500728c */ /* 0x000fe40008706670 */
[----:B------:R-:W-:Y:S02]  /*2c20*/  UIMAD.WIDE.U32 UR10, UR5, UR8, URZ ;  /* 0x00000008050a72a5 */ /* 0x000fe4000f8e00ff */
[----:B------:R-:W-:Y:S01]  /*2c30*/  UIADD3 UR12, UPT, UPT, -UR4, URZ, URZ ;  /* 0x000000ff040c7290 */ /* 0x000fe2000fffe1ff */
[----:B------:R-:W-:Y:S01]  /*2c40*/  UMOV UR8, UR13 ;  /* 0x0000000d00087c82 */ /* 0x000fe20008000000 */
[----:B------:R-:W-:-:S02]  /*2c50*/  UIADD3 UR10, UPT, UPT, -UR5, URZ, URZ ;  /* 0x000000ff050a7290 */ /* 0x000fc4000fffe1ff */
[----:B------:R-:W-:-:S03]  /*2c60*/  USHF.R.U32.HI UR8, URZ, UR9, UR8 ;  /* 0x00000009ff087299 */ /* 0x000fc60008011608 */
[----:B------:R-:W-:Y:S01]  /*2c70*/  @!UP0 UMOV UR7, UR11 ;  /* 0x0000000b00078c82 */ /* 0x000fe20008000000 */
[----:B------:R-:W-:Y:S02]  /*2c80*/  UIMAD UR12, UR18, UR12, UR38 ;  /* 0x0000000c120c72a4 */ /* 0x000fe4000f8e0226 */
[----:B------:R-:W-:Y:S02]  /*2c90*/  USEL UR8, UR4, UR8, !UP3 ;  /* 0x0000000804087287 */ /* 0x000fe4000d800000 */
[----:B------:R-:W-:Y:S02]  /*2ca0*/  @!UP0 USHF.R.U32.HI UR7, URZ, UR9, UR7 ;  /* 0x00000009ff078299 */ /* 0x000fe40008011607 */
[----:B------:R-:W-:Y:S02]  /*2cb0*/  UIADD3 UR9, UPT, UPT, -UR8, URZ, URZ ;  /* 0x000000ff08097290 */ /* 0x000fe4000fffe1ff */
[----:B------:R-:W-:Y:S02]  /*2cc0*/  @!UP0 USEL UR7, UR5, UR7, !UP3 ;  /* 0x0000000705078287 */ /* 0x000fe4000d800000 */
[----:B------:R-:W-:-:S02]  /*2cd0*/  UIMAD UR9, UR39, UR9, UR4 ;  /* 0x00000009270972a4 */ /* 0x000fc4000f8e0204 */
[----:B------:R-:W-:Y:S02]  /*2ce0*/  @!UP0 UIADD3 UR8, UPT, UPT, UR8, -UR7, URZ ;  /* 0x8000000708088290 */ /* 0x000fe4000fffe0ff */
[----:B------:R-:W-:Y:S02]  /*2cf0*/  @!UP0 UIMAD UR7, UR9, UR6, UR7 ;  /* 0x00000006090782a4 */ /* 0x000fe4000f8e0207 */
[----:B------:R-:W-:Y:S02]  /*2d00*/  @!UP0 UIMAD UR4, UR39, UR8, UR5 ;  /* 0x00000008270482a4 */ /* 0x000fe4000f8e0205 */
[----:B------:R-:W-:Y:S02]  /*2d10*/  UIMAD UR6, UR20, UR10, UR42 ;  /* 0x0000000a140672a4 */ /* 0x000fe4000f8e022a */
[----:B------:R-:W-:Y:S01]  /*2d20*/  UIMAD UR38, UR4, UR18, UR12 ;  /* 0x00000012042672a4 */ /* 0x000fe2000f8e020c */
[----:B------:R-:W-:Y:S02]  /*2d30*/  @!UP0 UMOV UR5, UR7 ;  /* 0x0000000700058c82 */ /* 0x000fe40008000000 */
[----:B------:R-:W-:-:S12]  /*2d40*/  UIMAD UR42, UR5, UR20, UR6 ;  /* 0x00000014052a72a4 */ /* 0x000fd8000f8e0206 */
.L_x_38:
[----:B------:R-:W1:Y:S02]  /*2d50*/  LDCU UR4, c[0x0][0xb30] ;  /* 0x00016600ff0477ac */ /* 0x000e640008000800 */
[----:B-1----:R-:W-:-:S09]  /*2d60*/  UISETP.NE.AND UP0, UPT, UR4, 0x1, UPT ;  /* 0x000000010400788c */ /* 0x002fd2000bf05270 */
[----:B------:R-:W-:Y:S05]  /*2d70*/  BRA.U UP0, `(.L_x_39) ;  /* 0x0000000100447547 */ /* 0x000fea000b800000 */
[----:B------:R-:W1:Y:S01]  /*2d80*/  LDCU.128 UR8, c[0x0][0xb10] ;  /* 0x00016200ff0877ac */ /* 0x000e620008000c00 */
[----:B------:R-:W2:Y:S01]  /*2d90*/  LDCU UR12, c[0x0][0xb0c] ;  /* 0x00016180ff0c77ac */ /* 0x000ea20008000800 */
[----:B------:R-:W3:Y:S01]  /*2da0*/  LDCU UR13, c[0x0][0xb20] ;  /* 0x00016400ff0d77ac */ /* 0x000ee20008000800 */
[----:B-1----:R-:W-:Y:S02]  /*2db0*/  UIMAD.WIDE.U32 UR6, UR42, UR8, URZ ;  /* 0x000000082a0672a5 */ /* 0x002fe4000f8e00ff */
[----:B------:R-:W-:Y:S02]  /*2dc0*/  UIMAD.WIDE.U32 UR4, UR38, UR11, URZ ;  /* 0x0000000b260472a5 */ /* 0x000fe4000f8e00ff */
[----:B--2---:R-:W-:Y:S02]  /*2dd0*/  UISETP.NE.AND UP2, UPT, UR12, 0x1, UPT ;  /* 0x000000010c00788c */ /* 0x004fe4000bf45270 */
[----:B------:R-:W-:Y:S01]  /*2de0*/  UISETP.NE.AND UP0, UPT, UR10, 0x1, UPT ;  /* 0x000000010a00788c */ /* 0x000fe2000bf05270 */
[----:B------:R-:W-:-:S02]  /*2df0*/  UMOV UR6, UR7 ;  /* 0x0000000700067c82 */ /* 0x000fc40008000000 */
[----:B------:R-:W-:Y:S01]  /*2e00*/  UMOV UR4, UR5 ;  /* 0x0000000500047c82 */ /* 0x000fe20008000000 */
[----:B------:R-:W-:Y:S02]  /*2e10*/  USHF.R.U32.HI UR6, URZ, UR9, UR6 ;  /* 0x00000009ff067299 */ /* 0x000fe40008011606 */
[----:B---3--:R-:W-:Y:S02]  /*2e20*/  USHF.R.U32.HI UR4, URZ, UR13, UR4 ;  /* 0x0000000dff047299 */ /* 0x008fe40008011604 */
[----:B------:R-:W-:Y:S02]  /*2e30*/  USEL UR5, UR42, UR6, !UP2 ;  /* 0x000000062a057287 */ /* 0x000fe4000d000000 */
[----:B------:R-:W-:-:S04]  /*2e40*/  USEL UR4, UR38, UR4, !UP0 ;  /* 0x0000000426047287 */ /* 0x000fc8000c000000 */
[----:B------:R-:W-:Y:S02]  /*2e50*/  UIADD3 UR6, UPT, UPT, UR5, -UR4, URZ ;  /* 0x8000000405067290 */ /* 0x000fe4000fffe0ff */
[----:B------:R-:W-:Y:S02]  /*2e60*/  UIADD3 UR4, UPT, UPT, -UR5, UR4, URZ ;  /* 0x0000000405047290 */ /* 0x000fe4000fffe1ff */
[----:B------:R-:W-:Y:S02]  /*2e70*/  UIMAD UR38, UR6, UR10, UR38 ;  /* 0x0000000a062672a4 */ /* 0x000fe4000f8e0226 */
[----:B------:R-:W-:-:S12]  /*2e80*/  UIMAD UR42, UR4, UR12, UR42 ;  /* 0x0000000c042a72a4 */ /* 0x000fd8000f8e022a */
.L_x_39:
[----:B------:R-:W-:Y:S01]  /*2e90*/  R2UR UR4, R160 ;  /* 0x00000000a00472ca */ /* 0x000fe200000e0000 */
[----:B------:R-:W-:Y:S01]  /*2ea0*/  UIADD3 UR45, UPT, UPT, UR42, UR63, URZ ;  /* 0x0000003f2a2d7290 */ /* 0x000fe2000fffe0ff */
[----:B------:R-:W-:Y:S01]  /*2eb0*/  PLOP3.LUT P1, PT, PT, PT, PT, 0x80, 0x8 ;  /* 0x000000000008781c */ /* 0x000fe20003f2f070 */
[----:B------:R-:W-:Y:S01]  /*2ec0*/  UMOV UR27, UR34 ;  /* 0x00000022001b7c82 */ /* 0x000fe20008000000 */
[----:B------:R-:W-:-:S09]  /*2ed0*/  LOP3.LUT R2, R2, 0x1, RZ, 0x3c, !PT ;  /* 0x0000000102027812 */ /* 0x000fd200078e3cff */
[----:B------:R-:W-:Y:S01]  /*2ee0*/  UIADD3 UR47, UPT, UPT, UR38, UR4, URZ ;  /* 0x00000004262f7290 */ /* 0x000fe2000fffe0ff */
[----:B------:R-:W-:Y:S11]  /*2ef0*/  BRA.U UP1, `(.L_x_40) ;  /* 0xffffffed01407547 */ /* 0x000ff6000b83ffff */
[----:B------:R-:W-:Y:S01]  /*2f00*/  UIADD3 UR25, UPT, UPT, UR25, 0x148, URZ ;  /* 0x0000014819197890 */ /* 0x000fe2000fffe0ff */
[----:B------:R-:W-:-:S03]  /*2f10*/  MOV R3, UR23 ;  /* 0x0000001700037c02 */ /* 0x000fc60008000f00 */
[----:B------:R-:W-:Y:S01]  /*2f20*/  ULEA UR4, UR26, UR25, 0x3 ;  /* 0x000000191a047291 */ /* 0x000fe2000f8e18ff */
[----:B------:R-:W-:-:S08]  /*2f30*/  SHF.L.U32 R3, R3, 0x1f, RZ ;  /* 0x0000001f03037819 */ /* 0x000fd000000006ff */
[----:B------:R-:W1:Y:S02]  /*2f40*/  SYNCS.PHASECHK.TRANS64.TRYWAIT P0, [UR4], R3 ;  /* 0x00000003ff0075a7 */ /* 0x000e640008001104 */
[----:B-1----:R-:W-:Y:S05]  /*2f50*/  @!P0 BRA `(.L_x_41) ;  /* 0x0000006000c88947 */ /* 0x002fea0003800000 */
.L_x_149:
[----:B------:R-:W-:-:S04]  /*2f60*/  UIADD3 UR4, UPT, UPT, UR26, 0x1, URZ ;  /* 0x000000011a047890 */ /* 0x000fc8000fffe0ff */
[----:B------:R-:W-:-:S04]  /*2f70*/  UISETP.NE.AND UP0, UPT, UR4, 0x29, UPT ;  /* 0x000000290400788c */ /* 0x000fc8000bf05270 */
[----:B------:R-:W-:Y:S02]  /*2f80*/  USEL UR5, URZ, 0x1, UP0 ;  /* 0x00000001ff057887 */ /* 0x000fe40008000000 */
[----:B------:R-:W-:Y:S02]  /*2f90*/  USEL UR4, UR4, URZ, UP0 ;  /* 0x000000ff04047287 */ /* 0x000fe40008000000 */
[----:B------:R-:W-:Y:S02]  /*2fa0*/  ULOP3.LUT UR6, UR23, UR5, URZ, 0x3c, !UPT ;  /* 0x0000000517067292 */ /* 0x000fe4000f8e3cff */
[----:B------:R-:W-:-:S04]  /*2fb0*/  ULEA UR5, UR4, UR25, 0x3 ;  /* 0x0000001904057291 */ /* 0x000fc8000f8e18ff */
[----:B-1----:R-:W-:-:S04]  /*2fc0*/  MOV R3, UR6 ;  /* 0x0000000600037c02 */ /* 0x002fc80008000f00 */
[----:B------:R-:W-:-:S04]  /*2fd0*/  SHF.L.U32 R3, R3, 0x1f, RZ ;  /* 0x0000001f03037819 */ /* 0x000fc800000006ff */
[----:B------:R-:W1:Y:S02]  /*2fe0*/  SYNCS.PHASECHK.TRANS64.TRYWAIT P0, [UR5], R3 ;  /* 0x00000003ff0075a7 */ /* 0x000e640008001105 */
[----:B-1----:R-:W-:Y:S05]  /*2ff0*/  @!P0 BRA `(.L_x_42) ;  /* 0x0000006000b88947 */ /* 0x002fea0003800000 */
.L_x_151:
        /* <DEDUP_REMOVED lines=10> */
.L_x_153:
        /* <DEDUP_REMOVED lines=10> */
.L_x_155:
        /* <DEDUP_REMOVED lines=10> */
.L_x_157:
        /* <DEDUP_REMOVED lines=10> */
.L_x_159:
        /* <DEDUP_REMOVED lines=10> */
.L_x_161:
        /* <DEDUP_REMOVED lines=10> */
.L_x_163:
        /* <DEDUP_REMOVED lines=10> */
.L_x_165:
        /* <DEDUP_REMOVED lines=10> */
.L_x_167:
        /* <DEDUP_REMOVED lines=10> */
.L_x_169:
        /* <DEDUP_REMOVED lines=10> */
.L_x_171:
        /* <DEDUP_REMOVED lines=10> */
.L_x_173:
        /* <DEDUP_REMOVED lines=10> */
.L_x_175:
        /* <DEDUP_REMOVED lines=10> */
.L_x_177:
        /* <DEDUP_REMOVED lines=10> */
.L_x_179:
        /* <DEDUP_REMOVED lines=10> */
.L_x_181:
        /* <DEDUP_REMOVED lines=10> */
.L_x_183:
        /* <DEDUP_REMOVED lines=10> */
.L_x_185:
        /* <DEDUP_REMOVED lines=10> */
.L_x_187:
        /* <DEDUP_REMOVED lines=10> */
.L_x_189:
        /* <DEDUP_REMOVED lines=10> */
.L_x_191:
        /* <DEDUP_REMOVED lines=10> */
.L_x_193:
        /* <DEDUP_REMOVED lines=10> */
.L_x_195:
        /* <DEDUP_REMOVED lines=10> */
.L_x_197:
        /* <DEDUP_REMOVED lines=10> */
.L_x_199:
        /* <DEDUP_REMOVED lines=10> */
.L_x_201:
        /* <DEDUP_REMOVED lines=10> */
.L_x_203:
        /* <DEDUP_REMOVED lines=10> */
.L_x_205:
        /* <DEDUP_REMOVED lines=10> */
.L_x_207:
        /* <DEDUP_REMOVED lines=10> */
.L_x_209:
        /* <DEDUP_REMOVED lines=10> */
.L_x_211:
        /* <DEDUP_REMOVED lines=10> */
.L_x_213:
        /* <DEDUP_REMOVED lines=10> */
.L_x_215:
        /* <DEDUP_REMOVED lines=10> */
.L_x_217:
        /* <DEDUP_REMOVED lines=10> */
.L_x_219:
        /* <DEDUP_REMOVED lines=10> */
.L_x_221:
        /* <DEDUP_REMOVED lines=10> */
.L_x_223:
        /* <DEDUP_REMOVED lines=10> */
.L_x_225:
        /* <DEDUP_REMOVED lines=10> */
.L_x_227:
[----:B------:R-:W-:-:S04]  /*47c0*/  UIADD3 UR4, UPT, UPT, UR4, 0x1, URZ ;  /* 0x0000000104047890 */ /* 0x000fc8000fffe0ff */
[----:B------:R-:W-:-:S04]  /*47d0*/  UISETP.NE.AND UP0, UPT, UR4, 0x29, UPT ;  /* 0x000000290400788c */ /* 0x000fc8000bf05270 */
[----:B------:R-:W-:Y:S02]  /*47e0*/  USEL UR5, URZ, 0x1, UP0 ;  /* 0x00000001ff057887 */ /* 0x000fe40008000000 */
[----:B------:R-:W-:Y:S02]  /*47f0*/  USEL UR4, UR4, URZ, UP0 ;  /* 0x000000ff04047287 */ /* 0x000fe40008000000 */
[----:B------:R-:W-:Y:S02]  /*4800*/  ULOP3.LUT UR5, UR6, UR5, URZ, 0x3c, !UPT ;  /* 0x0000000506057292 */ /* 0x000fe4000f8e3cff */
[----:B------:R-:W-:-:S04]  /*4810*/  ULEA UR4, UR4, UR25, 0x3 ;  /* 0x0000001904047291 */ /* 0x000fc8000f8e18ff */
[----:B------:R-:W-:Y:S02]  /*4820*/  IMAD.U32 R2, RZ, RZ, UR5 ;  /* 0x00000005ff027e24 */ /* 0x000fe4000f8e00ff */
[----:B-1----:R-:W-:-:S03]  /*4830*/  MOV R0, UR4 ;  /* 0x0000000400007c02 */ /* 0x002fc60008000f00 */
[----:B------:R-:W-:-:S07]  /*4840*/  SHF.L.U32 R3, R2, 0x1f, RZ ;  /* 0x0000001f02037819 */ /* 0x000fce00000006ff */
.L_x_81:
[----:B-1----:R1:W2:Y:S02]  /*4850*/  SYNCS.PHASECHK.TRANS64.TRYWAIT P0, [R0+URZ], R3 ;  /* 0x00000003000075a7 */ /* 0x0022a400080011ff */
[----:B--2---:R-:W-:Y:S05]  /*4860*/  @!P0 NANOSLEEP.SYNCS 0x989680 ;  /* 0x009896800000895d */ /* 0x004fea0003900000 */
[----:B------:R-:W2:Y:S02]  /*4870*/  @!P0 SYNCS.PHASECHK.TRANS64 P0, [R0+URZ], R3 ;  /* 0x00000003000085a7 */ /* 0x000ea400080010ff */
[----:B--2---:R-:W-:Y:S05]  /*4880*/  @P0 EXIT ;  /* 0x000000000000094d */ /* 0x004fea0003800000 */
[----:B------:R-:W-:Y:S05]  /*4890*/  BRA `(.L_x_81) ;  /* 0xfffffffc00ec7947 */ /* 0x000fea000383ffff */
.L_x_22:
[----:B------:R-:W2:Y:S02]  /*48a0*/  S2UR UR4, SR_CgaCtaId ;  /* 0x00000000000479c3 */ /* 0x000ea40000008800 */
[----:B--2---:R-:W-:-:S04]  /*48b0*/  UISETP.NE.AND UP0, UPT, UR4, URZ, UPT ;  /* 0x000000ff0400728c */ /* 0x004fc8000bf05270 */
[----:B------:R-:W-:-:S09]  /*48c0*/  UISETP.NE.OR UP0, UPT, UR18, 0x1, UP0 ;  /* 0x000000011200788c */ /* 0x000fd20008705670 */
[----:B------:R-:W-:Y:S05]  /*48d0*/  BRA.U UP0, `(.L_x_82) ;  /* 0x0000000100b47547 */ /* 0x000fea000b800000 */
[----:B------:R-:W2:Y:S01]  /*48e0*/  S2UR UR5, SR_CgaCtaId ;  /* 0x00000000000579c3 */ /* 0x000ea20000008800 */
[----:B------:R-:W-:Y:S01]  /*48f0*/  UMOV UR4, 0x400 ;  /* 0x0000040000047882 */ /* 0x000fe20000000000 */
[----:B------:R-:W-:Y:S01]  /*4900*/  HFMA2 R2, -RZ, RZ, 0, 5.9604644775390625e-08 ;  /* 0x00000001ff027431 */ /* 0x000fe200000001ff */
[----:B------:R-:W-:Y:S01]  /*4910*/  ISETP.GE.U32.AND P0, PT, R3, 0x2, PT ;  /* 0x000000020300780c */ /* 0x000fe20003f06070 */
[----:B------:R-:W-:Y:S01]  /*4920*/  IMAD.MOV.U32 R8, RZ, RZ, RZ ;  /* 0x000000ffff087224 */ /* 0x000fe200078e00ff */
[----:B--2---:R-:W-:-:S04]  /*4930*/  ULEA UR4, UR5, UR4, 0x18 ;  /* 0x0000000405047291 */ /* 0x004fc8000f8ec0ff */
[----:B------:R-:W-:Y:S02]  /*4940*/  UIADD3 UR5, UPT, UPT, UR4, 0x2b8, URZ ;  /* 0x000002b804057890 */ /* 0x000fe4000fffe0ff */
[----:B------:R-:W-:Y:S02]  /*4950*/  UIADD3 UR8, UPT, UPT, UR4, 0x2b0, URZ ;  /* 0x000002b004087890 */ /* 0x000fe4000fffe0ff */
[----:B------:R-:W-:-:S12]  /*4960*/  UPRMT UR5, URZ, 0x654, UR5 ;  /* 0x00000654ff057896 */ /* 0x000fd80008000005 */
.L_x_85:
[----:B------:R-:W-:Y:S01]  /*4970*/  SHF.L.U32 R7, R2, 0x1f, RZ ;  /* 0x0000001f02077819 */ /* 0x000fe200000006ff */
[----:B------:R-:W-:Y:S02]  /*4980*/  IMAD.U32 R4, RZ, RZ, UR8 ;  /* 0x00000008ff047e24 */ /* 0x000fe4000f8e00ff */
[----:B------:R-:W-:Y:S01]  /*4990*/  @!P0 IMAD.MOV.U32 R5, RZ, RZ, 0x10 ;  /* 0x00000010ff058424 */ /* 0x000fe200078e00ff */
[----:B------:R-:W2:Y:S02]  /*49a0*/  SYNCS.PHASECHK.TRANS64.TRYWAIT P1, [UR4+0x2b8], R7 ;  /* 0x0002b807ff0075a7 */ /* 0x000ea40008021104 */
[----:B------:R-:W-:-:S04]  /*49b0*/  PRMT R9, R3, 0x654, R4 ;  /* 0x0000065403097816 */ /* 0x000fc80000000004 */
[----:B------:R-:W-:Y:S01]  /*49c0*/  SEL R0, R9, R0, !P0 ;  /* 0x0000000009007207 */ /* 0x000fe20004000000 */
[----:B--2---:R-:W-:Y:S06]  /*49d0*/  @!P1 BRA `(.L_x_83) ;  /* 0x0000005400e89947 */ /* 0x004fec0003800000 */
.L_x_229:
[----:B------:R-:W-:Y:S01]  /*49e0*/  UIADD3 UR6, UPT, UPT, UR4, 0x2f0, URZ ;  /* 0x000002f004067890 */ /* 0x000fe2000fffe0ff */
[----:B------:R3:W-:Y:S01]  /*49f0*/  @!P0 SYNCS.ARRIVE.TRANS64.RED RZ, [R0+URZ], R5 ;  /* 0x0000000500ff89a7 */ /* 0x0007e200080004ff */
[----:B------:R-:W-:Y:S01]  /*4a00*/  UIADD3 UR7, UPT, UPT, UR4, 0x2b0, URZ ;  /* 0x000002b004077890 */ /* 0x000fe2000fffe0ff */
[----:B------:R-:W-:-:S08]  /*4a10*/  LOP3.LUT R2, R2, 0x1, RZ, 0x3c, !PT ;  /* 0x0000000102027812 */ /* 0x000fd000078e3cff */
[----:B------:R-:W-:Y:S06]  /*4a20*/  UGETNEXTWORKID.BROADCAST [UR6], [UR7] ;  /* 0x00000000060073ca */ /* 0x000fec0008000100 */
[----:B---3--:R-:W-:-:S04]  /*4a30*/  SHF.L.U32 R5, R8, 0x1f, RZ ;  /* 0x0000001f08057819 */ /* 0x008fc800000006ff */
[----:B------:R-:W3:Y:S02]  /*4a40*/  SYNCS.PHASECHK.TRANS64.TRYWAIT P1, [UR4+0x2b0], R5 ;  /* 0x0002b005ff0075a7 */ /* 0x000ee40008021104 */
[----:B---3--:R-:W-:Y:S05]  /*4a50*/  @!P1 BRA `(.L_x_84) ;  /* 0x0000005400e09947 */ /* 0x008fea0003800000 */
.L_x_231:
[----:B--2---:R-:W2:Y:S01]  /*4a60*/  LDS.128 R4, [UR4+0x2f0] ;  /* 0x0002f004ff047984 */ /* 0x004ea20008000c00 */
[----:B------:R-:W-:Y:S01]  /*4a70*/  LOP3.LUT R8, R8, 0x1, RZ, 0x3c, !PT ;  /* 0x0000000108087812 */ /* 0x000fe200078e3cff */
[----:B------:R-:W-:Y:S01]  /*4a80*/  @!PT LDS RZ, [RZ] ;  /* 0x00000000fffff984 */ /* 0x000fe20000000800 */
[----:B------:R-:W-:Y:S01]  /*4a90*/  @!PT LDS RZ, [RZ] ;  /* 0x00000000fffff984 */ /* 0x000fe20000000800 */
[----:B------:R-:W-:Y:S01]  /*4aa0*/  @!PT LDS RZ, [RZ] ;  /* 0x00000000fffff984 */ /* 0x000fe20000000800 */
[----:B------:R-:W-:Y:S01]  /*4ab0*/  @!PT LDS RZ, [RZ] ;  /* 0x00000000fffff984 */ /* 0x000fe20000000800 */
[----:B------:R3:W-:Y:S06]  /*4ac0*/  MEMBAR.ALL.CTA ;  /* 0x0000000000007992 */ /* 0x0007ec0000008000 */
[----:B---3--:R-:W3:Y:S02]  /*4ad0*/  FENCE.VIEW.ASYNC.S ;  /* 0x00000000000073c6 */ /* 0x008ee40000000000 */
[----:B---3--:R-:W-:Y:S01]  /*4ae0*/  SYNCS.ARRIVE.TRANS64.RED.A1T0 RZ, [UR5], RZ ;  /* 0x000000ffffff79a7 */ /* 0x008fe20008100405 */
[----:B--2---:R-:W-:-:S13]  /*4af0*/  LOP3.LUT P1, RZ, R6, 0x1, RZ, 0xc0, !PT ;  /* 0x0000000106ff7812 */ /* 0x004fda000782c0ff */
[----:B------:R-:W-:Y:S05]  /*4b00*/  @P1 BRA `(.L_x_85) ;  /* 0xfffffffc00981947 */ /* 0x000fea000383ffff */
[----:B------:R-:W-:-:S04]  /*4b10*/  SHF.L.U32 R0, R2, 0x1f, RZ ;  /* 0x0000001f02007819 */ /* 0x000fc800000006ff */
[----:B------:R-:W2:Y:S02]  /*4b20*/  SYNCS.PHASECHK.TRANS64 P0, [UR4+0x2b8], R0 ;  /* 0x0002b800ff0075a7 */ /* 0x000ea40008001004 */
[----:B-12---:R-:W-:Y:S05]  /*4b30*/  @P0 EXIT ;  /* 0x000000000000094d */ /* 0x006fea0003800000 */
[----:B------:R-:W-:-:S07]  /*4b40*/  MOV R0, UR4 ;  /* 0x0000000400007c02 */ /* 0x000fce0008000f00 */
.L_x_86:
[----:B-1----:R-:W-:-:S04]  /*4b50*/  SHF.L.U32 R3, R2, 0x1f, RZ ;  /* 0x0000001f02037819 */ /* 0x002fc800000006ff */
[----:B------:R1:W2:Y:S03]  /*4b60*/  SYNCS.PHASECHK.TRANS64.TRYWAIT P0, [R0+URZ+0x2b8], R3 ;  /* 0x0002b803000075a7 */ /* 0x0002a600080011ff */
[----:B--2---:R-:W-:Y:S05]  /*4b70*/  @!P0 NANOSLEEP.SYNCS 0x989680 ;  /* 0x009896800000895d */ /* 0x004fea0003900000 */
[----:B------:R-:W2:Y:S02]  /*4b80*/  @!P0 SYNCS.PHASECHK.TRANS64 P0, [R0+URZ+0x2b8], R3 ;  /* 0x0002b803000085a7 */ /* 0x000ea400080010ff */
[----:B--2---:R-:W-:Y:S05]  /*4b90*/  @P0 EXIT ;  /* 0x000000000000094d */ /* 0x004fea0003800000 */
[----:B------:R-:W-:Y:S05]  /*4ba0*/  BRA `(.L_x_86) ;  /* 0xfffffffc00e87947 */ /* 0x000fea000383ffff */
.L_x_82:
[----:B------:R-:W-:Y:S05]  /*4bb0*/  BRA.U UP4, `(.L_x_87) ;  /* 0x0000001104347547 */ /* 0x000fea000b800000 */
[----:B------:R-:W2:Y:S01]  /*4bc0*/  S2UR UR4, SR_CgaCtaId ;  /* 0x00000000000479c3 */ /* 0x000ea20000008800 */
[----:B------:R-:W-:Y:S01]  /*4bd0*/  UMOV UR5, 0x40 ;  /* 0x0000004000057882 */ /* 0x000fe20000000000 */
[----:B------:R-:W-:Y:S01]  /*4be0*/  NOP ;  /* 0x0000000000007918 */ /* 0x000fe20000000000 */
[----:B------:R-:W-:Y:S01]  /*4bf0*/  UMOV UR6, 0x400 ;  /* 0x0000040000067882 */ /* 0x000fe20000000000 */
[----:B--2---:R-:W-:Y:S02]  /*4c00*/  ULEA UR5, UR4, UR5, 0x18 ;  /* 0x0000000504057291 */ /* 0x004fe4000f8ec0ff */
[----:B------:R-:W-:-:S07]  /*4c10*/  ULEA UR6, UR4, UR6, 0x18 ;  /* 0x0000000604067291 */ /* 0x000fce000f8ec0ff */
[----:B------:R-:W2:Y:S02]  /*4c20*/  LDS.U8 R3, [UR5+0x1c] ;  /* 0x00001c05ff037984 */ /* 0x000ea40008000000 */
[----:B--2---:R-:W-:-:S13]  /*4c30*/  ISETP.NE.AND P0, PT, R3, RZ, PT ;  /* 0x000000ff0300720c */ /* 0x004fda0003f05270 */
[----:B------:R-:W-:Y:S05]  /*4c40*/  @P0 BRA `(.L_x_88) ;  /* 0x0000000400080947 */ /* 0x000fea0003800000 */
[----:B------:R-:W-:Y:S02]  /*4c50*/  UISETP.NE.U32.AND UP1, UPT, UR26, 0x1, UPT ;  /* 0x000000011a00788c */ /* 0x000fe4000bf25070 */
[----:B------:R-:W-:-:S07]  /*4c60*/  UIADD3 UR7, UPT, UPT, UR5, 0x8, URZ ;  /* 0x0000000805077890 */ /* 0x000fce000fffe0ff */
[----:B------:R-:W-:Y:S05]  /*4c70*/  BRA.U !UP1, `(.L_x_89) ;  /* 0x00000001099c7547 */ /* 0x000fea000b800000 */
[----:B------:R-:W-:Y:S01]  /*4c80*/  ELECT P0, URZ, PT ;  /* 0x0000000000ff782f */ /* 0x000fe20003800000 */
[----:B------:R-:W-:-:S12]  /*4c90*/  BSSY B0, `(.L_x_89) ;  /* 0x0000025000007945 */ /* 0x000fd80003800000 */
[----:B------:R-:W-:Y:S05]  /*4ca0*/  @!P0 BRA `(.L_x_90) ;  /* 0x00000000008c8947 */ /* 0x000fea0003800000 */
[----:B------:R-:W-:-:S05]  /*4cb0*/  UMOV UR4, 0x10 ;  /* 0x0000001000047882 */ /* 0x000fca0000000000 */
[----:B------:R-:W-:Y:S04]  /*4cc0*/  DEPBAR.LE SB2, 0x36 ;  /* 0x0000ad800000791a */ /* 0x000fe80000000000 */
[----:B------:R-:W2:Y:S02]  /*4cd0*/  UTCATOMSWS.2CTA.FIND_AND_SET.ALIGN UP0, UR4, UR4 ;  /* 0x00000004000475e3 */ /* 0x000ea40008200800 */
[----:B--2---:R-:W-:Y:S01]  /*4ce0*/  MOV R10, UR4 ;  /* 0x00000004000a7c02 */ /* 0x004fe20008000f00 */
[----:B------:R-:W-:Y:S06]  /*4cf0*/  BRA.U UP0, `(.L_x_91) ;  /* 0x0000000100187547 */ /* 0x000fec000b800000 */
.L_x_92:
[----:B------:R-:W-:Y:S05]  /*4d00*/  NANOSLEEP 0x64 ;  /* 0x000000640000795d */ /* 0x000fea0003800000 */
[----:B------:R-:W-:-:S05]  /*4d10*/  UMOV UR4, 0x10 ;  /* 0x0000001000047882 */ /* 0x000fca0000000000 */
[----:B------:R-:W-:Y:S04]  /*4d20*/  DEPBAR.LE SB2, 0x36 ;  /* 0x0000ad800000791a */ /* 0x000fe80000000000 */
[----:B------:R-:W2:Y:S02]  /*4d30*/  UTCATOMSWS.2CTA.FIND_AND_SET.ALIGN UP0, UR4, UR4 ;  /* 0x00000004000475e3 */ /* 0x000ea40008200800 */
[----:B--2---:R-:W-:Y:S01]  /*4d40*/  MOV R10, UR4 ;  /* 0x00000004000a7c02 */ /* 0x004fe20008000f00 */
[----:B------:R-:W-:Y:S05]  /*4d50*/  BRA.U !UP0, `(.L_x_92) ;  /* 0xfffffffd08e87547 */ /* 0x000fea000b83ffff */
.L_x_91:
[----:B------:R-:W2:Y:S01]  /*4d60*/  LDS R6, [UR5+0x10] ;  /* 0x00001005ff067984 */ /* 0x000ea20008000800 */
[----:B------:R-:W-:Y:S01]  /*4d70*/  IMAD.U32 R3, RZ, RZ, UR6 ;  /* 0x00000006ff037e24 */ /* 0x000fe2000f8e00ff */
[----:B------:R-:W-:-:S03]  /*4d80*/  MOV R4, UR25 ;  /* 0x0000001900047c02 */ /* 0x000fc60008000f00 */
[----:B------:R-:W-:Y:S01]  /*4d90*/  VIADD R3, R3, 0x300 ;  /* 0x0000030003037836 */ /* 0x000fe20000000000 */
[----:B--2---:R-:W-:-:S04]  /*4da0*/  SHF.L.U32 R6, R6, 0x1f, RZ ;  /* 0x0000001f06067819 */ /* 0x004fc800000006ff */
[----:B------:R-:W2:Y:S02]  /*4db0*/  SYNCS.PHASECHK.TRANS64.TRYWAIT P0, [UR5+0x8], R6 ;  /* 0x00000806ff0075a7 */ /* 0x000ea40008001105 */
[----:B--2---:R-:W-:Y:S05]  /*4dc0*/  @P0 BRA `(.L_x_93) ;  /* 0x0000000000080947 */ /* 0x004fea0003800000 */
[----:B------:R-:W2:Y:S02]  /*4dd0*/  SYNCS.PHASECHK.TRANS64.TRYWAIT P0, [UR5+0x8], R6 ;  /* 0x00000806ff0075a7 */ /* 0x000ea40008001105 */
[----:B--2---:R-:W-:Y:S05]  /*4de0*/  @!P0 BRA `(.L_x_94) ;  /* 0x0000005400148947 */ /* 0x004fea0003800000 */
.L_x_93:
[----:B------:R-:W-:Y:S01]  /*4df0*/  PRMT R4, R4, 0x654, R3 ;  /* 0x0000065404047816 */ /* 0x000fe20000000003 */
[----:B------:R-:W-:Y:S01]  /*4e00*/  HFMA2 R3, -RZ, RZ, 0, 5.9604644775390625e-08 ;  /* 0x00000001ff037431 */ /* 0x000fe200000001ff */
[----:B------:R-:W-:Y:S01]  /*4e10*/  UPRMT UR4, UR25, 0x654, UR7 ;  /* 0x0000065419047896 */ /* 0x000fe20008000007 */
[----:B------:R-:W-:Y:S02]  /*4e20*/  IMAD.MOV.U32 R7, RZ, RZ, 0xffff ;  /* 0x0000ffffff077424 */ /* 0x000fe400078e00ff */
[----:B--2---:R-:W-:Y:S02]  /*4e30*/  IMAD.MOV.U32 R6, RZ, RZ, 0x4 ;  /* 0x00000004ff067424 */ /* 0x004fe400078e00ff */
[----:B------:R-:W-:Y:S01]  /*4e40*/  IMAD.SHL.U32 R9, R10, 0x20, RZ ;  /* 0x000000200a097824 */ /* 0x000fe200078e00ff */
[----:B------:R-:W-:Y:S02]  /*4e50*/  MOV R5, UR4 ;  /* 0x0000000400057c02 */ /* 0x000fe40008000f00 */
[-C--:B------:R-:W-:Y:S01]  /*4e60*/  SHF.L.U32 R8, R7, R10.reuse, RZ ;  /* 0x0000000a07087219 */ /* 0x080fe200000006ff */
[----:B------:R2:W-:Y:S01]  /*4e70*/  SYNCS.ARRIVE.TRANS64.RED RZ, [UR4], R6 ;  /* 0x00000006ffff79a7 */ /* 0x0005e20008000404 */
[----:B------:R-:W-:Y:S01]  /*4e80*/  SHF.L.U32 R7, R3, R10, RZ ;  /* 0x0000000a03077219 */ /* 0x000fe200000006ff */
[----:B------:R2:W-:Y:S04]  /*4e90*/  STS [UR6+0x300], R9 ;  /* 0x00030009ff007988 */ /* 0x0005e80008000806 */
[----:B------:R2:W-:Y:S04]  /*4ea0*/  STAS [R4.64], R10 ;  /* 0x0000000a04007dbd */ /* 0x0005e8000c0008ff */
[----:B------:R2:W-:Y:S04]  /*4eb0*/  ATOMS.OR RZ, [UR5+0x14], R8 ;  /* 0x00001408ffff798c */ /* 0x0005e8000b000005 */
[----:B------:R2:W-:Y:S04]  /*4ec0*/  ATOMS.OR RZ, [UR5+0x18], R7 ;  /* 0x00001807ffff798c */ /* 0x0005e8000b000005 */
[----:B------:R2:W-:Y:S02]  /*4ed0*/  ATOMS.XOR RZ, [UR5+0x10], R3 ;  /* 0x00001003ffff798c */ /* 0x0005e4000b800005 */
.L_x_90:
[----:B-1----:R-:W-:Y:S05]  /*4ee0*/  BSYNC B0 ;  /* 0x0000000000007941 */ /* 0x002fea0003800000 */
.L_x_89:
[----:B------:R-:W-:Y:S05]  /*4ef0*/  BRA.U UP1, `(.L_x_95) ;  /* 0x00000001016c7547 */ /* 0x000fea000b800000 */
[----:B------:R-:W-:-:S03]  /*4f00*/  UMOV UR4, 0xffffffff ;  /* 0xffffffff00047882 */ /* 0x000fc60000000000 */
[----:B------:R-:W-:Y:S05]  /*4f10*/  BRA.DIV UR4, `(.L_x_96) ;  /* 0x0000005204e07947 */ /* 0x000fea000b800000 */
[----:B------:R-:W-:-:S13]  /*4f20*/  ELECT P0, URZ, PT ;  /* 0x0000000000ff782f */ /* 0x000fda0003800000 */
.L_x_234:
[----:B------:R-:W-:Y:S05]  /*4f30*/  @!P0 BRA `(.L_x_95) ;  /* 0x00000000005c8947 */ /* 0x000fea0003800000 */
[----:B--2---:R-:W2:Y:S02]  /*4f40*/  LDS R4, [UR5+0x10] ;  /* 0x00001005ff047984 */ /* 0x004ea40008000800 */
[----:B--2---:R-:W-:-:S04]  /*4f50*/  SHF.L.U32 R4, R4, 0x1f, RZ ;  /* 0x0000001f04047819 */ /* 0x004fc800000006ff */
[----:B------:R-:W2:Y:S02]  /*4f60*/  SYNCS.PHASECHK.TRANS64.TRYWAIT P0, [UR5+0x8], R4 ;  /* 0x00000804ff0075a7 */ /* 0x000ea40008001105 */
[----:B--2---:R-:W-:Y:S05]  /*4f70*/  @P0 BRA `(.L_x_97) ;  /* 0x0000000000080947 */ /* 0x004fea0003800000 */
[----:B------:R-:W2:Y:S02]  /*4f80*/  SYNCS.PHASECHK.TRANS64.TRYWAIT P0, [UR5+0x8], R4 ;  /* 0x00000804ff0075a7 */ /* 0x000ea40008001105 */
[----:B--2---:R-:W-:Y:S05]  /*4f90*/  @!P0 BRA `(.L_x_98) ;  /* 0x0000005000e48947 */ /* 0x004fea0003800000 */
.L_x_97:
[----:B------:R-:W3:Y:S01]  /*4fa0*/  LDS R6, [UR6+0x300] ;  /* 0x00030006ff067984 */ /* 0x000ee20008000800 */
[----:B--2---:R-:W-:Y:S02]  /*4fb0*/  HFMA2 R3, -RZ, RZ, 0, 5.9604644775390625e-08 ;  /* 0x00000001ff037431 */ /* 0x004fe400000001ff */
[----:B------:R-:W-:Y:S01]  /*4fc0*/  IMAD.MOV.U32 R4, RZ, RZ, 0xffff ;  /* 0x0000ffffff047424 */ /* 0x000fe200078e00ff */
[----:B------:R-:W-:Y:S01]  /*4fd0*/  UPRMT UR4, UR25, 0x654, UR7 ;  /* 0x0000065419047896 */ /* 0x000fe20008000007 */
[----:B---3--:R-:W-:-:S03]  /*4fe0*/  IMAD.SHL.U32 R5, R6, 0x20, RZ ;  /* 0x0000002006057824 */ /* 0x008fc600078e00ff */
[-C--:B------:R-:W-:Y:S02]  /*4ff0*/  SHF.L.U32 R4, R4, R6.reuse, RZ ;  /* 0x0000000604047219 */ /* 0x080fe400000006ff */
[----:B------:R-:W-:Y:S01]  /*5000*/  SHF.L.U32 R6, R3, R6, RZ ;  /* 0x0000000603067219 */ /* 0x000fe200000006ff */
[----:B------:R3:W-:Y:S04]  /*5010*/  STS [UR6+0x300], R5 ;  /* 0x00030005ff007988 */ /* 0x0007e80008000806 */
[----:B------:R3:W-:Y:S04]  /*5020*/  ATOMS.OR RZ, [UR5+0x14], R4 ;  /* 0x00001404ffff798c */ /* 0x0007e8000b000005 */
[----:B------:R3:W-:Y:S01]  /*5030*/  ATOMS.OR RZ, [UR5+0x18], R6 ;  /* 0x00001806ffff798c */ /* 0x0007e2000b000005 */
[----:B------:R-:W-:Y:S03]  /*5040*/  SYNCS.ARRIVE.TRANS64.RED.A1T0 RZ, [UR4], RZ ;  /* 0x000000ffffff79a7 */ /* 0x000fe60008100404 */
[----:B------:R3:W-:Y:S01]  /*5050*/  ATOMS.XOR RZ, [UR5+0x10], R3 ;  /* 0x00001003ffff798c */ /* 0x0007e2000b800005 */
[----:B------:R-:W-:Y:S05]  /*5060*/  BRA `(.L_x_95) ;  /* 0x0000000000107947 */ /* 0x000fea0003800000 */
.L_x_88:
[----:B------:R-:W-:Y:S02]  /*5070*/  MOV R3, 0xffffffff ;  /* 0xffffffff00037802 */ /* 0x000fe40000000f00 */
[----:B------:R-:W-:-:S03]  /*5080*/  MOV R4, 0x50b0 ;  /* 0x000050b000047802 */ /* 0x000fc60000000f00 */
[----:B------:R2:W-:Y:S04]  /*5090*/  STS [UR6+0x300], R3 ;  /* 0x00030003ff007988 */ /* 0x0005e80008000806 */
[----:B-12--5:R-:W-:Y:S05]  /*50a0*/  CALL.REL.NOINC `($__internal_1_$__cuda_sm10x_tcgen05_guardrail_trap_phase_invalid_during_alloc) ;  /* 0x0000005400c87944 */ /* 0x026fea0003c00000 */
.L_x_95:
[----:B------:R-:W-:Y:S05]  /*50b0*/  WARPSYNC.ALL ;  /* 0x0000000000007948 */ /* 0x000fea0003800000 */
[----:B------:R-:W4:Y:S01]  /*50c0*/  S2UR UR14, SR_CgaCtaId ;  /* 0x00000000000e79c3 */ /* 0x000f220000008800 */
[----:B------:R-:W-:Y:S01]  /*50d0*/  UMOV UR4, 0x400 ;  /* 0x0000040000047882 */ /* 0x000fe20000000000 */
[----:B------:R-:W-:-:S06]  /*50e0*/  NOP ;  /* 0x0000000000007918 */ /* 0x000fcc0000000000 */
[----:B------:R-:W-:Y:S06]  /*50f0*/  BAR.ARV 0x6, 0xa0 ;  /* 0x0182800000007b1d */ /* 0x000fec0000002000 */
[----:B------:R-:W1:Y:S01]  /*5100*/  LDCU.64 UR6, c[0x0][0x388] ;  /* 0x00007100ff0677ac */ /* 0x000e620008000a00 */
[----:B------:R-:W-:Y:S01]  /*5110*/  LOP3.LUT R2, R2, 0xffff, RZ, 0xc0, !PT ;  /* 0x0000ffff02027812 */ /* 0x000fe200078ec0ff */
[----:B--2---:R-:W-:Y:S01]  /*5120*/  IMAD.MOV.U32 R8, RZ, RZ, 0x1 ;  /* 0x00000001ff087424 */ /* 0x004fe200078e00ff */
[----:B------:R-:W-:Y:S01]  /*5130*/  LOP3.LUT R0, R0, 0xffff, RZ, 0xc0, !PT ;  /* 0x0000ffff00007812 */ /* 0x000fe200078ec0ff */
[----:B------:R-:W2:Y:S01]  /*5140*/  LDCU UR8, c[0x0][0x390] ;  /* 0x00007200ff0877ac */ /* 0x000ea20008000800 */
[----:B------:R-:W-:Y:S01]  /*5150*/  R2UR UR15, R2 ;  /* 0x00000000020f72ca */ /* 0x000fe200000e0000 */
[----:B------:R-:W-:Y:S01]  /*5160*/  IMAD.MOV.U32 R2, RZ, RZ, RZ ;  /* 0x000000ffff027224 */ /* 0x000fe200078e00ff */
[----:B------:R-:W-:Y:S01]  /*5170*/  R2UR UR23, R0 ;  /* 0x00000000001772ca */ /* 0x000fe200000e0000 */
[----:B------:R-:W-:Y:S01]  /*5180*/  IMAD.MOV.U32 R0, RZ, RZ, RZ ;  /* 0x000000ffff007224 */ /* 0x000fe200078e00ff */
[----:B------:R-:W-:-:S02]  /*5190*/  UISETP.NE.AND UP3, UPT, UR26, URZ, UPT ;  /* 0x000000ff1a00728c */ /* 0x000fc4000bf65270 */
[----:B----4-:R-:W-:Y:S01]  /*51a0*/  ULEA UR14, UR14, UR4, 0x18 ;  /* 0x000000040e0e7291 */ /* 0x010fe2000f8ec0ff */
[----:B------:R-:W-:Y:S01]  /*51b0*/  UMOV UR18, URZ ;  /* 0x000000ff00127c82 */ /* 0x000fe20008000000 */
[----:B------:R-:W-:Y:S01]  /*51c0*/  UMOV UR13, URZ ;  /* 0x000000ff000d7c82 */ /* 0x000fe20008000000 */
[----:B------:R-:W-:Y:S01]  /*51d0*/  UMOV UR20, 0x0 ;  /* 0x0000000000147882 */ /* 0x000fe20000000000 */
[----:B------:R-:W-:Y:S01]  /*51e0*/  UMOV UR21, 0x10110010 ;  /* 0x1011001000157882 */ /* 0x000fe20000000000 */
[----:B-1----:R-:W-:-:S04]  /*51f0*/  UIADD3 UR4, UPT, UPT, UR6, 0x1f, URZ ;  /* 0x0000001f06047890 */ /* 0x002fc8000fffe0ff */
[----:B---3--:R-:W1:Y:S01]  /*5200*/  LDS R3, [UR14+0x300] ;  /* 0x0003000eff037984 */ /* 0x008e620008000800 */
[----:B------:R-:W-:Y:S02]  /*5210*/  UIADD3 UR6, UPT, UPT, UR14, 0x4600, URZ ;  /* 0x000046000e067890 */ /* 0x000fe4000fffe0ff */
[----:B------:R-:W-:Y:S02]  /*5220*/  USHF.R.S32.HI UR5, URZ, 0x1f, UR4 ;  /* 0x0000001fff057899 */ /* 0x000fe40008011404 */
[----:B------:R-:W-:Y:S02]  /*5230*/  USHF.R.U32.HI UR6, URZ, 0x4, UR6 ;  /* 0x00000004ff067899 */ /* 0x000fe40008011606 */
[----:B------:R-:W-:Y:S02]  /*5240*/  ULEA.HI UR4, UR5, UR4, URZ, 0x5 ;  /* 0x0000000405047291 */ /* 0x000fe4000f8f28ff */
[----:B------:R-:W-:Y:S02]  /*5250*/  UIADD3 UR5, UPT, UPT, UR14, 0x2d600, URZ ;  /* 0x0002d6000e057890 */ /* 0x000fe4000fffe0ff */
[----:B------:R-:W-:-:S02]  /*5260*/  USHF.R.S32.HI UR4, URZ, 0x5, UR4 ;  /* 0x00000005ff047899 */ /* 0x000fc40008011404 */
[----:B------:R-:W-:Y:S02]  /*5270*/  USHF.R.U32.HI UR5, URZ, 0x4, UR5 ;  /* 0x00000004ff057899 */ /* 0x000fe40008011605 */
[----:B------:R-:W-:Y:S02]  /*5280*/  UIMAD UR7, UR4, UR7, URZ ;  /* 0x00000007040772a4 */ /* 0x000fe4000f8e02ff */
[----:B------:R-:W-:Y:S02]  /*5290*/  UIADD3 UR4, UPT, UPT, UR14, 0x2b8, URZ ;  /* 0x000002b80e047890 */ /* 0x000fe4000fffe0ff */
[----:B------:R-:W-:Y:S02]  /*52a0*/  ULOP3.LUT UR6, UR6, 0x3fff, URZ, 0xc0, !UPT ;  /* 0x00003fff06067892 */ /* 0x000fe4000f8ec0ff */
[----:B------:R-:W-:Y:S02]  /*52b0*/  UPRMT UR22, URZ, 0x654, UR4 ;  /* 0x00000654ff167896 */ /* 0x000fe40008000004 */
[----:B--2---:R-:W-:-:S02]  /*52c0*/  UIMAD UR4, UR7, UR8, URZ ;  /* 0x00000008070472a4 */ /* 0x004fc4000f8e02ff */
[----:B------:R-:W-:Y:S02]  /*52d0*/  ULOP3.LUT UR17, UR5, 0x3fff, URZ, 0xc0, !UPT ;  /* 0x00003fff05117892 */ /* 0x000fe4000f8ec0ff */
[----:B------:R-:W-:Y:S02]  /*52e0*/  ULOP3.LUT UR16, UR6, 0x10000, URZ, 0xfc, !UPT ;  /* 0x0001000006107892 */ /* 0x000fe4000f8efcff */
[----:B------:R-:W-:Y:S02]  /*52f0*/  UIADD3 UR24, UPT, UPT, UR4, -0x1, URZ ;  /* 0xffffffff04187890 */ /* 0x000fe4000fffe0ff */
[----:B------:R-:W-:Y:S01]  /*5300*/  UISETP.GE.AND UP4, UPT, UR4, 0x1, UPT ;  /* 0x000000010400788c */ /* 0x000fe2000bf86270 */
[C---:B-1----:R-:W-:Y:S01]  /*5310*/  VIADD R5, R3.reuse, 0x40 ;  /* 0x0000004003057836 */ /* 0x042fe20000000000 */
[----:B------:R-:W-:-:S04]  /*5320*/  LOP3.LUT R4, R3, 0xffff, RZ, 0xc0, !PT ;  /* 0x0000ffff03047812 */ /* 0x000fc800078ec0ff */
[----:B------:R-:W-:-:S05]  /*5330*/  LOP3.LUT R5, R5, 0xffff, RZ, 0xc0, !PT ;  /* 0x0000ffff05057812 */ /* 0x000fca00078ec0ff */
[----:B------:R1:W-:Y:S02]  /*5340*/  STL.64 [R1], R4 ;  /* 0x0000000401007387 */ /* 0x0003e40000100a00 */
.L_x_107:
[----:B-1----:R-:W-:-:S04]  /*5350*/  SHF.L.U32 R5, R2, 0x1f, RZ ;  /* 0x0000001f02057819 */ /* 0x002fc800000006ff */
[----:B------:R-:W1:Y:S02]  /*5360*/  SYNCS.PHASECHK.TRANS64.TRYWAIT P0, [UR14+0x2b0], R5 ;  /* 0x0002b005ff0075a7 */ /* 0x000e64000800110e */
[----:B-1--4-:R-:W-:Y:S05]  /*5370*/  @!P0 BRA `(.L_x_99) ;  /* 0x0000005000048947 */ /* 0x012fea0003800000 */
.L_x_236:
[----:B-1----:R-:W1:Y:S01]  /*5380*/  LDS.128 R4, [UR14+0x2f0] ;  /* 0x0002f00eff047984 */ /* 0x002e620008000c00 */
[----:B------:R-:W-:Y:S01]  /*5390*/  ULEA UR19, UR18, UR14, 0x3 ;  /* 0x0000000e12137291 */ /* 0x000fe2000f8e18ff */
[----:B------:R-:W-:Y:S01]  /*53a0*/  @!PT LDS RZ, [RZ] ;  /* 0x00000000fffff984 */ /* 0x000fe20000000800 */
[----:B------:R-:W-:Y:S01]  /*53b0*/  @!PT LDS RZ, [RZ] ;  /* 0x00000000fffff984 */ /* 0x000fe20000000800 */
[----:B------:R-:W-:Y:S01]  /*53c0*/  @!PT LDS RZ, [RZ] ;  /* 0x00000000fffff984 */ /* 0x000fe20000000800 */
[----:B------:R-:W-:Y:S01]  /*53d0*/  @!PT LDS RZ, [RZ] ;  /* 0x00000000fffff984 */ /* 0x000fe20000000800 */
[----:B------:R2:W-:Y:S06]  /*53e0*/  MEMBAR.ALL.CTA ;  /* 0x0000000000007992 */ /* 0x0005ec0000008000 */
[----:B--2---:R-:W2:Y:S02]  /*53f0*/  FENCE.VIEW.ASYNC.S ;  /* 0x00000000000073c6 */ /* 0x004ea40000000000 */
[----:B--2---:R-:W-:Y:S01]  /*5400*/  SYNCS.ARRIVE.TRANS64.RED.A1T0 RZ, [UR22], RZ ;  /* 0x000000ffffff79a7 */ /* 0x004fe20008100416 */
[----:B-1----:R-:W-:Y:S01]  /*5410*/  LOP3.LUT P2, RZ, R6, 0x1, RZ, 0xc0, !PT ;  /* 0x0000000106ff7812 */ /* 0x002fe2000784c0ff */
[----:B------:R-:W-:-:S12]  /*5420*/  BRA.U UP3, `(.L_x_100) ;  /* 0x00000001030c7547 */ /* 0x000fd8000b800000 */
[----:B------:R-:W-:-:S04]  /*5430*/  SHF.L.U32 R5, R8, 0x1f, RZ ;  /* 0x0000001f08057819 */ /* 0x000fc800000006ff */
[----:B------:R-:W1:Y:S02]  /*5440*/  SYNCS.PHASECHK.TRANS64.TRYWAIT P0, [UR19+0x2d0], R5 ;  /* 0x0002d005ff0075a7 */ /* 0x000e640008001113 */
[----:B-1----:R-:W-:Y:S05]  /*5450*/  @!P0 BRA `(.L_x_101) ;  /* 0x0000004c00e48947 */ /* 0x002fea0003800000 */
.L_x_100:
[----:B------:R-:W-:Y:S05]  /*5460*/  BRA.U UP3, `(.L_x_102) ;  /* 0x0000000103b07547 */ /* 0x000fea000b800000 */
[----:B------:R-:W-:Y:S05]  /*5470*/  BRA.U !UP4, `(.L_x_103) ;  /* 0x000000010ca07547 */ /* 0x000fea000b800000 */
[----:B------:R-:W-:Y:S01]  /*5480*/  ULEA UR4, UR18, UR43, 0x2 ;  /* 0x0000002b12047291 */ /* 0x000fe2000f8e10ff */
[----:B-1----:R-:W-:-:S08]  /*5490*/  SHF.L.U32 R4, R0, 0x1f, RZ ;  /* 0x0000001f00047819 */ /* 0x002fd000000006ff */
[----:B------:R-:W5:Y:S01]  /*54a0*/  LDL R5, [UR4] ;  /* 0x00000004ff057983 */ /* 0x000f620008100800 */
[----:B------:R-:W-:Y:S02]  /*54b0*/  ULEA UR4, UR13, UR14, 0x3 ;  /* 0x0000000e0d047291 */ /* 0x000fe4000f8e18ff */
[----:B------:R-:W-:Y:S01]  /*54c0*/  UPLOP3.LUT UP2, UPT, UPT, UPT, UPT, 0x40, 0x4 ;  /* 0x000000000004789c */ /* 0x000fe20003f4e870 */
[----:B------:R-:W-:-:S06]  /*54d0*/  UMOV UR10, UR24 ;  /* 0x00000018000a7c82 */ /* 0x000fcc0008000000 */
[----:B------:R1:W2:Y:S01]  /*54e0*/  SYNCS.PHASECHK.TRANS64.TRYWAIT P1, [UR4], R4 ;  /* 0x00000004ff0075a7 */ /* 0x0002a20008021104 */
[----:B------:R-:W-:-:S05]  /*54f0*/  UMOV UR4, UR13 ;  /* 0x0000000d00047c82 */ /* 0x000fca0008000000 */
.L_x_106:
[----:B------:R-:W-:Y:S01]  /*5500*/  ULEA UR11, UR4, UR14, 0x3 ;  /* 0x0000000e040b7291 */ /* 0x000fe2000f8e18ff */
[----:B--234-:R-:W-:Y:S11]  /*5510*/  @P1 BRA `(.L_x_104) ;  /* 0x00000000000c1947 */ /* 0x01cff60003800000 */
[----:B------:R-:W-:Y:S04]  /*5520*/  SHF.L.U32 R7, R0, 0x1f, RZ ;  /* 0x0000001f00077819 */ /* 0x000fe800000006ff */
[----:B------:R-:W2:Y:S02]  /*5530*/  SYNCS.PHASECHK.TRANS64.TRYWAIT P0, [UR11], R7 ;  /* 0x00000007ff0075a7 */ /* 0x000ea4000800110b */
[----:B--2---:R-:W-:Y:S05]  /*5540*/  @!P0 BRA `(.L_x_105) ;  /* 0x0000004c00c08947 */ /* 0x004fea0003800000 */
.L_x_104:
[----:B------:R-:W-:Y:S01]  /*5550*/  UISETP.NE.AND UP0, UPT, UR10, URZ, UPT ;  /* 0x000000ff0a00728c */ /* 0x000fe2000bf05270 */
[----:B------:R-:W-:Y:S01]  /*5560*/  PLOP3.LUT P1, PT, PT, PT, PT, 0x80, 0x8 ;  /* 0x000000000008781c */ /* 0x000fe20003f2f070 */
[----:B------:R-:W-:Y:S02]  /*5570*/  UIADD3 UR5, UPT, UPT, UR4, 0x1, URZ ;  /* 0x0000000104057890 */ /* 0x000fe4000fffe0ff */
[----:B------:R-:W-:Y:S02]  /*5580*/  ULEA UR8, UR4, UR17, 0x6 ;  /* 0x0000001104087291 */ /* 0x000fe4000f8e30ff */
[----:B------:R-:W-:Y:S01]  /*5590*/  UISETP.NE.AND UP1, UPT, UR5, 0x29, UPT ;  /* 0x000000290500788c */ /* 0x000fe2000bf25270 */
[----:B------:R-:W-:Y:S01]  /*55a0*/  PLOP3.LUT P0, PT, PT, PT, UP0, 0x80, 0x8 ;  /* 0x000000000008781c */ /* 0x000fe20003f0f008 */
[----:B------:R-:W-:Y:S01]  /*55b0*/  UMOV UR9, 0xc0004010 ;  /* 0xc000401000097882 */ /* 0x000fe20000000000 */
[----:B------:R-:W-:Y:S01]  /*55c0*/  UMOV UR7, 0xc0004010 ;  /* 0xc000401000077882 */ /* 0x000fe20000000000 */
[----:B------:R-:W-:Y:S02]  /*55d0*/  USEL UR6, URZ, 0x1, UP1 ;  /* 0x00000001ff067887 */ /* 0x000fe40008800000 */
[----:B------:R-:W-:Y:S04]  /*55e0*/  USEL UR13, UR5, URZ, UP1 ;  /* 0x000000ff050d7287 */ /* 0x000fe80008800000 */
[----:B------:R-:W-:Y:S01]  /*55f0*/  @UP0 ULEA UR5, UR13, UR14, 0x3 ;  /* 0x0000000e0d050291 */ /* 0x000fe2000f8e18ff */
[----:B------:R-:W-:Y:S01]  /*5600*/  LOP3.LUT R0, R0, UR6, RZ, 0x3c, !PT ;  /* 0x0000000600007c12 */ /* 0x000fe2000f8e3cff */
[----:B------:R-:W-:Y:S02]  /*5610*/  ULEA UR6, UR4, UR16, 0x8 ;  /* 0x0000001004067291 */ /* 0x000fe4000f8e40ff */
[----:B------:R-:W-:Y:S01]  /*5620*/  UIADD3 UR4, UPT, UPT, UR10, 0x1, URZ ;  /* 0x000000010a047890 */ /* 0x000fe2000fffe0ff */
[----:B-1----:R-:W-:Y:S01]  /*5630*/  @P0 SHF.L.U32 R4, R0, 0x1f, RZ ;  /* 0x0000001f00040819 */ /* 0x002fe200000006ff */
[----:B------:R-:W-:Y:S02]  /*5640*/  UIADD3 UR10, UPT, UPT, UR10, -0x1, URZ ;  /* 0xffffffff0a0a7890 */ /* 0x000fe4000fffe0ff */
[----:B------:R-:W-:Y:S01]  /*5650*/  UISETP.GT.U32.AND UP0, UPT, UR4, 0x1, UPT ;  /* 0x000000010400788c */ /* 0x000fe2000bf04070 */
[----:B------:R3:W4:Y:S01]  /*5660*/  @P0 SYNCS.PHASECHK.TRANS64.TRYWAIT P1, [UR5], R4 ;  /* 0x00000004ff0005a7 */ /* 0x0007220008021105 */
[----:B------:R-:W-:Y:S11]  /*5670*/  ELECT P0, URZ, PT ;  /* 0x0000000000ff782f */ /* 0x000ff60003800000 */
[----:B------:R-:W-:Y:S02]  /*5680*/  @!UPT UIADD3 URZ, UPT, UPT, URZ, URZ, URZ ;  /* 0x000000fffffff290 */ /* 0x000fe4000fffe0ff */
[----:B-----5:R-:W-:Y:S01]  /*5690*/  @P0 R2UR.BROADCAST UR12, R5 ;  /* 0x00000000050c02ca */ /* 0x020fe200008e0000 */
[----:B------:R-:W-:Y:S01]  /*56a0*/  UIADD3 UR5, UPT, UPT, UR11, 0x148, URZ ;  /* 0x000001480b057890 */ /* 0x000fe2000fffe0ff */
[----:B------:R-:W-:Y:S11]  /*56b0*/  UMOV UR4, UR13 ;  /* 0x0000000d00047c82 */ /* 0x000ff60008000000 */
[----:B------:R3:W-:Y:S01]  /*56c0*/  UTCQMMA.2CTA gdesc[UR6], gdesc[UR8], tmem[UR12], tmem[UR20], idesc[UR21], UP2 ;  /* 0x00ff1408060075ea */ /* 0x0007e2000920030c */
[----:B------:R-:W-:Y:S01]  /*56d0*/  UPLOP3.LUT UP2, UPT, UPT, UPT, UPT, 0x80, 0x8 ;  /* 0x000000000008789c */ /* 0x000fe20003f4f070 */
[----:B------:R3:W-:Y:S01]  /*56e0*/  UTCBAR.2CTA.MULTICAST [UR5], URZ, UR15 ;  /* 0x000000ff050073e9 */ /* 0x0007e2000820080f */
[----:B------:R-:W-:Y:S09]  /*56f0*/  BRA.U UP0, `(.L_x_106) ;  /* 0xfffffffd00807547 */ /* 0x000ff2000b83ffff */
.L_x_103:
[----:B------:R-:W-:-:S09]  /*5700*/  UIADD3 UR4, UPT, UPT, UR19, 0x2c0, URZ ;  /* 0x000002c013047890 */ /* 0x000fd2000fffe0ff */
[----:B------:R2:W-:Y:S01]  /*5710*/  UTCBAR.2CTA.MULTICAST [UR4], URZ, UR23 ;  /* 0x000000ff040073e9 */ /* 0x0005e20008200817 */
[----:B------:R-:W-:Y:S02]  /*5720*/  NOP ;  /* 0x0000000000007918 */ /* 0x000fe40000000000 */
.L_x_102:
[----:B--2---:R-:W-:Y:S01]  /*5730*/  UIADD3 UR4, UPT, UPT, UR18, 0x1, URZ ;  /* 0x0000000112047890 */ /* 0x004fe2000fffe0ff */
[----:B------:R-:W-:-:S03]  /*5740*/  LOP3.LUT R2, R2, 0x1, RZ, 0x3c, !PT ;  /* 0x0000000102027812 */ /* 0x000fc600078e3cff */
[----:B------:R-:W-:-:S04]  /*5750*/  UISETP.NE.AND UP0, UPT, UR4, 0x2, UPT ;  /* 0x000000020400788c */ /* 0x000fc8000bf05270 */
[----:B---3--:R-:W-:Y:S02]  /*5760*/  USEL UR5, URZ, 0x1, UP0 ;  /* 0x00000001ff057887 */ /* 0x008fe40008000000 */
[----:B------:R-:W-:-:S04]  /*5770*/  USEL UR18, UR4, URZ, UP0 ;  /* 0x000000ff04127287 */ /* 0x000fc80008000000 */
[----:B------:R-:W-:Y:S01]  /*5780*/  LOP3.LUT R8, R8, UR5, RZ, 0x3c, !PT ;  /* 0x0000000508087c12 */ /* 0x000fe2000f8e3cff */
[----:B------:R-:W-:Y:S07]  /*5790*/  @P2 BRA `(.L_x_107) ;  /* 0xfffffff800ec2947 */ /* 0x000fee000383ffff */
[----:B------:R-:W2:Y:S01]  /*57a0*/  S2UR UR8, SR_CgaCtaId ;  /* 0x00000000000879c3 */ /* 0x000ea20000008800 */
[----:B------:R-:W-:Y:S01]  /*57b0*/  ELECT P0, URZ, PT ;  /* 0x0000000000ff782f */ /* 0x000fe20003800000 */
[----:B------:R-:W-:Y:S01]  /*57c0*/  HFMA2 R0, -RZ, RZ, 0, 5.9604644775390625e-08 ;  /* 0x00000001ff007431 */ /* 0x000fe200000001ff */
[----:B------:R-:W-:-:S05]  /*57d0*/  UMOV UR4, 0x40 ;  /* 0x0000004000047882 */ /* 0x000fca0000000000 */
[----:B------:R-:W-:Y:S01]  /*57e0*/  UVIRTCOUNT.DEALLOC.SMPOOL 0x80 ;  /* 0x000000800000784c */ /* 0x000fe20000000000 */
[----:B------:R-:W-:Y:S02]  /*57f0*/  UISETP.NE.AND UP0, UPT, UR26, URZ, UPT ;  /* 0x000000ff1a00728c */ /* 0x000fe4000bf05270 */
[----:B--2---:R-:W-:-:S09]  /*5800*/  ULEA UR8, UR8, UR4, 0x18 ;  /* 0x0000000408087291 */ /* 0x004fd2000f8ec0ff */
[----:B------:R2:W-:Y:S01]  /*5810*/  @P0 STS.U8 [UR8+0x1c], R0 ;  /* 0x00001c00ff000988 */ /* 0x0005e20008000008 */
[----:B------:R-:W-:Y:S05]  /*5820*/  BRA.U UP0, `(.L_x_108) ;  /* 0x0000000100587547 */ /* 0x000fea000b800000 */
[----:B------:R-:W-:Y:S01]  /*5830*/  UIADD3 UR5, UPT, UPT, UR14, 0x2d0, URZ ;  /* 0x000002d00e057890 */ /* 0x000fe2000fffe0ff */
[----:B-1----:R-:W-:-:S03]  /*5840*/  SHF.L.U32 R5, R8, 0x1f, RZ ;  /* 0x0000001f08057819 */ /* 0x002fc600000006ff */
[----:B------:R-:W-:-:S09]  /*5850*/  ULEA UR4, UR18, UR5, 0x3 ;  /* 0x0000000512047291 */ /* 0x000fd2000f8e18ff */
[----:B------:R-:W1:Y:S02]  /*5860*/  SYNCS.PHASECHK.TRANS64.TRYWAIT P0, [UR4], R5 ;  /* 0x00000005ff0075a7 */ /* 0x000e640008001104 */
[----:B-1----:R-:W-:Y:S05]  /*5870*/  @!P0 BRA `(.L_x_109) ;  /* 0x0000004c000c8947 */ /* 0x002fea0003800000 */
.L_x_240:
[----:B------:R-:W-:-:S04]  /*5880*/  UIADD3 UR18, UPT, UPT, UR18, 0x1, URZ ;  /* 0x0000000112127890 */ /* 0x000fc8000fffe0ff */
[----:B------:R-:W-:-:S04]  /*5890*/  UISETP.NE.AND UP1, UPT, UR18, 0x2, UPT ;  /* 0x000000021200788c */ /* 0x000fc8000bf25270 */
[----:B------:R-:W-:Y:S02]  /*58a0*/  USEL UR6, URZ, 0x1, UP1 ;  /* 0x00000001ff067887 */ /* 0x000fe40008800000 */
[----:B------:R-:W-:-:S04]  /*58b0*/  USEL UR4, UR18, URZ, UP1 ;  /* 0x000000ff12047287 */ /* 0x000fc80008800000 */
[----:B------:R-:W-:Y:S01]  /*58c0*/  ULEA UR4, UR4, UR5, 0x3 ;  /* 0x0000000504047291 */ /* 0x000fe2000f8e18ff */
[----:B-1----:R-:W-:-:S04]  /*58d0*/  LOP3.LUT R5, R8, UR6, RZ, 0x3c, !PT ;  /* 0x0000000608057c12 */ /* 0x002fc8000f8e3cff */
[----:B------:R-:W-:Y:S01]  /*58e0*/  SHF.L.U32 R5, R5, 0x1f, RZ ;  /* 0x0000001f05057819 */ /* 0x000fe200000006ff */
[----:B--2---:R-:W-:-:S04]  /*58f0*/  IMAD.U32 R0, RZ, RZ, UR4 ;  /* 0x00000004ff007e24 */ /* 0x004fc8000f8e00ff */
[----:B------:R1:W2:Y:S03]  /*5900*/  SYNCS.PHASECHK.TRANS64.TRYWAIT P0, [R0+URZ], R5 ;  /* 0x00000005000075a7 */ /* 0x0002a600080011ff */
[----:B--2---:R-:W-:Y:S05]  /*5910*/  @!P0 NANOSLEEP.SYNCS 0x989680 ;  /* 0x009896800000895d */ /* 0x004fea0003900000 */
[----:B------:R-:W2:Y:S02]  /*5920*/  @!P0 SYNCS.PHASECHK.TRANS64 P0, [R0+URZ], R5 ;  /* 0x00000005000085a7 */ /* 0x000ea400080010ff */
[----:B--2---:R-:W-:Y:S05]  /*5930*/  @P0 BRA `(.L_x_110) ;  /* 0x0000000000200947 */ /* 0x004fea0003800000 */
.L_x_111:
[----:B--2---:R2:W3:Y:S02]  /*5940*/  SYNCS.PHASECHK.TRANS64.TRYWAIT P0, [R0+URZ], R5 ;  /* 0x00000005000075a7 */ /* 0x0044e400080011ff */
[----:B---3--:R-:W-:Y:S05]  /*5950*/  @!P0 NANOSLEEP.SYNCS 0x989680 ;  /* 0x009896800000895d */ /* 0x008fea0003900000 */
[----:B------:R-:W3:Y:S02]  /*5960*/  @!P0 SYNCS.PHASECHK.TRANS64 P0, [R0+URZ], R5 ;  /* 0x00000005000085a7 */ /* 0x000ee400080010ff */
[----:B---3--:R-:W-:Y:S05]  /*5970*/  @!P0 BRA `(.L_x_111) ;  /* 0xfffffffc00f08947 */ /* 0x008fea000383ffff */
[----:B------:R-:W-:Y:S05]  /*5980*/  BRA `(.L_x_110) ;  /* 0x00000000000c7947 */ /* 0x000fea0003800000 */
.L_x_108:
[----:B------:R-:W-:-:S04]  /*5990*/  UIADD3 UR4, UPT, UPT, UR14, 0x2e0, URZ ;  /* 0x000002e00e047890 */ /* 0x000fc8000fffe0ff */
[----:B------:R-:W-:-:S09]  /*59a0*/  UPRMT UR4, UR25, 0x654, UR4 ;  /* 0x0000065419047896 */ /* 0x000fd20008000004 */
[----:B------:R-:W-:Y:S03]  /*59b0*/  SYNCS.ARRIVE.TRANS64.RED.A1T0 RZ, [UR4], RZ ;  /* 0x000000ffffff79a7 */ /* 0x000fe60008100404 */
.L_x_110:
[----:B-12---:R-:W-:Y:S01]  /*59c0*/  SHF.L.U32 R5, RZ, 0x1f, RZ ;  /* 0x0000001fff057819 */ /* 0x006fe200000006ff */
[----:B------:R-:W-:Y:S01]  /*59d0*/  UIADD3 UR4, UPT, UPT, UR14, 0x2e0, URZ ;  /* 0x000002e00e047890 */ /* 0x000fe2000fffe0ff */
[----:B------:R-:W-:Y:S02]  /*59e0*/  PLOP3.LUT P0, PT, PT, PT, UP0, 0x80, 0x8 ;  /* 0x000000000008781c */ /* 0x000fe40003f0f008 */
[----:B----4-:R-:W1:Y:S02]  /*59f0*/  SYNCS.PHASECHK.TRANS64.TRYWAIT P1, [UR14+0x2e0], R5 ;  /* 0x0002e005ff0075a7 */ /* 0x010e64000802110e */
[----:B-1----:R-:W-:Y:S09]  /*5a00*/  @!P1 BRA `(.L_x_112) ;  /* 0x0000004800c09947 */ /* 0x002ff20003800000 */
.L_x_242:
[----:B------:R-:W-:Y:S01]  /*5a10*/  @!UP0 UPRMT UR4, UR25, 0x654, UR4 ;  /* 0x0000065419048896 */ /* 0x000fe20008000004 */
[----:B------:R-:W-:Y:S01]  /*5a20*/  LOP3.LUT R2, R3, 0xffff, RZ, 0xc0, !PT ;  /* 0x0000ffff03027812 */ /* 0x000fe200078ec0ff */
[----:B------:R-:W-:Y:S02]  /*5a30*/  IMAD.MOV.U32 R3, RZ, RZ, 0xffff ;  /* 0x0000ffffff037424 */ /* 0x000fe400078e00ff */
[----:B-1----:R-:W-:Y:S01]  /*5a40*/  IMAD.MOV.U32 R5, RZ, RZ, 0x1 ;  /* 0x00000001ff057424 */ /* 0x002fe200078e00ff */
[----:B------:R-:W-:-:S04]  /*5a50*/  SHF.R.U32.HI R2, RZ, 0x5, R2 ;  /* 0x00000005ff027819 */ /* 0x000fc80000011602 */
[----:B------:R-:W-:Y:S01]  /*5a60*/  @!P0 SYNCS.ARRIVE.TRANS64.RED.A1T0 RZ, [UR4], RZ ;  /* 0x000000ffffff89a7 */ /* 0x000fe20008100404 */
[----:B------:R-:W-:Y:S01]  /*5a70*/  NOP ;  /* 0x0000000000007918 */ /* 0x000fe20000000000 */
[----:B------:R-:W1:Y:S01]  /*5a80*/  LDS R0, [UR8+0x14] ;  /* 0x00001408ff007984 */ /* 0x000e620008000800 */
[-C--:B------:R-:W-:Y:S02]  /*5a90*/  SHF.L.U32 R3, R3, R2.reuse, RZ ;  /* 0x0000000203037219 */ /* 0x080fe400000006ff */
[----:B------:R-:W-:Y:S02]  /*5aa0*/  SHF.L.U32 R5, R5, R2, RZ ;  /* 0x0000000205057219 */ /* 0x000fe400000006ff */
[----:B-1----:R-:W-:-:S04]  /*5ab0*/  LOP3.LUT R0, R0, R3, RZ, 0xc0, !PT ;  /* 0x0000000300007212 */ /* 0x002fc800078ec0ff */
[----:B------:R-:W-:-:S13]  /*5ac0*/  ISETP.NE.AND P0, PT, R0, R3, PT ;  /* 0x000000030000720c */ /* 0x000fda0003f05270 */
[----:B------:R-:W-:Y:S05]  /*5ad0*/  @P0 BRA `(.L_x_113) ;  /* 0x00000000005c0947 */ /* 0x000fea0003800000 */
[----:B------:R-:W1:Y:S02]  /*5ae0*/  LDS R0, [UR8+0x18] ;  /* 0x00001808ff007984 */ /* 0x000e640008000800 */
[----:B-1----:R-:W-:-:S04]  /*5af0*/  LOP3.LUT R0, R0, R5, RZ, 0xc0, !PT ;  /* 0x0000000500007212 */ /* 0x002fc800078ec0ff */
[----:B------:R-:W-:-:S13]  /*5b00*/  ISETP.NE.AND P0, PT, R0, R5, PT ;  /* 0x000000050000720c */ /* 0x000fda0003f05270 */
[----:B------:R-:W-:Y:S05]  /*5b10*/  @P0 BRA `(.L_x_114) ;  /* 0x0000000000400947 */ /* 0x000fea0003800000 */
[----:B------:R-:W-:Y:S01]  /*5b20*/  R2UR UR4, R3 ;  /* 0x00000000030472ca */ /* 0x000fe200000e0000 */
[----:B------:R-:W1:Y:S01]  /*5b30*/  S2R R2, SR_LANEID ;  /* 0x0000000000027919 */ /* 0x000e620000000000 */
[----:B------:R-:W-:-:S04]  /*5b40*/  LOP3.LUT R5, RZ, R5, RZ, 0x33, !PT ;  /* 0x00000005ff057212 */ /* 0x000fc800078e33ff */
[----:B------:R-:W2:Y:S07]  /*5b50*/  REDUX UR6, R5 ;  /* 0x00000000050673c4 */ /* 0x000eae0000000000 */
[----:B------:R-:W-:-:S03]  /*5b60*/  ULOP3.LUT UR5, URZ, UR4, URZ, 0x33, !UPT ;  /* 0x00000004ff057292 */ /* 0x000fc6000f8e33ff */
[----:B------:R-:W-:Y:S02]  /*5b70*/  VOTEU.ANY UR4, UPT, PT ;  /* 0x0000000000047886 */ /* 0x000fe400038e0100 */
[----:B------:R-:W-:Y:S01]  /*5b80*/  UFLO.U32 UR4, UR4 ;  /* 0x00000004000472bd */ /* 0x000fe200080e0000 */
[----:B------:R-:W-:-:S04]  /*5b90*/  IMAD.U32 R0, RZ, RZ, UR5 ;  /* 0x00000005ff007e24 */ /* 0x000fc8000f8e00ff */
[----:B------:R-:W3:Y:S02]  /*5ba0*/  REDUX UR7, R0 ;  /* 0x00000000000773c4 */ /* 0x000ee40000000000 */
[----:B------:R4:W-:Y:S01]  /*5bb0*/  UTCATOMSWS.AND URZ, UR5 ;  /* 0x0000000500ff79e3 */ /* 0x0009e20008000000 */
[----:B-1----:R-:W-:Y:S01]  /*5bc0*/  ISETP.EQ.U32.AND P0, PT, R2, UR4, PT ;  /* 0x0000000402007c0c */ /* 0x002fe2000bf02070 */
[----:B--2---:R-:W-:Y:S02]  /*5bd0*/  IMAD.U32 R2, RZ, RZ, UR6 ;  /* 0x00000006ff027e24 */ /* 0x004fe4000f8e00ff */
[----:B---3--:R-:W-:-:S10]  /*5be0*/  IMAD.U32 R3, RZ, RZ, UR7 ;  /* 0x00000007ff037e24 */ /* 0x008fd4000f8e00ff */
[----:B------:R4:W-:Y:S04]  /*5bf0*/  @P0 ATOMS.AND RZ, [UR8+0x14], R3 ;  /* 0x00001403ffff098c */ /* 0x0009e8000a800008 */
[----:B------:R4:W-:Y:S01]  /*5c00*/  @P0 ATOMS.AND RZ, [UR8+0x18], R2 ;  /* 0x00001802ffff098c */ /* 0x0009e2000a800008 */
[----:B------:R-:W-:Y:S05]  /*5c10*/  BRA `(.L_x_115) ;  /* 0x0000000000147947 */ /* 0x000fea0003800000 */
.L_x_114:
[----:B------:R-:W-:Y:S02]  /*5c20*/  MOV R2, 0x5c40 ;  /* 0x00005c4000027802 */ /* 0x000fe40000000f00 */
[----:B-----5:R-:W-:Y:S05]  /*5c30*/  CALL.REL.NOINC `($__internal_0_$__cuda_sm10x_tcgen05_guardrail_trap_col_being_dealloced_not_returned_by_alloc) ;  /* 0x0000004800d87944 */ /* 0x020fea0003c00000 */
[----:B------:R-:W-:Y:S05]  /*5c40*/  BRA `(.L_x_115) ;  /* 0x0000000000087947 */ /* 0x000fea0003800000 */
.L_x_113:
[----:B------:R-:W-:Y:S02]  /*5c50*/  MOV R2, 0x5c70 ;  /* 0x00005c7000027802 */ /* 0x000fe40000000f00 */
[----:B-----5:R-:W-:Y:S05]  /*5c60*/  CALL.REL.NOINC `($__internal_2_$__cuda_sm10x_tcgen05_guardrail_trap_unallocated_columns_being_dealloced) ;  /* 0x0000004800e47944 */ /* 0x020fea0003c00000 */
.L_x_115:
[----:B------:R-:W-:Y:S01]  /*5c70*/  NOP ;  /* 0x0000000000007918 */ /* 0x000fe20000000000 */
[----:B----4-:R-:W-:Y:S05]  /*5c80*/  EXIT ;  /* 0x000000000000794d */ /* 0x010fea0003800000 */
.L_x_87:
[----:B------:R-:W-:-:S09]  /*5c90*/  UISETP.NE.OR UP0, UPT, UR18, 0x3, !UP3 ;  /* 0x000000031200788c */ /* 0x000fd2000df05670 */
[----:B------:R-:W-:Y:S05]  /*5ca0*/  BRA.U UP0, `(.L_x_116) ;  /* 0x0000000d00547547 */ /* 0x000fea000b800000 */
[----:B------:R-:W2:Y:S01]  /*5cb0*/  LDCU.64 UR4, c[0x0][0x888] ;  /* 0x00011100ff0477ac */ /* 0x000ea20008000a00 */
[----:B------:R-:W3:Y:S01]  /*5cc0*/  S2UR UR10, SR_CgaCtaId ;  /* 0x00000000000a79c3 */ /* 0x000ee20000008800 */
[----:B------:R-:W-:Y:S01]  /*5cd0*/  HFMA2 R10, -RZ, RZ, 0, 5.9604644775390625e-08 ;  /* 0x00000001ff0a7431 */ /* 0x000fe200000001ff */
[----:B------:R-:W-:Y:S01]  /*5ce0*/  MOV R8, RZ ;  /* 0x000000ff00087202 */ /* 0x000fe20000000f00 */
[----:B------:R-:W4:Y:S01]  /*5cf0*/  LDCU UR27, c[0x0][0x370] ;  /* 0x00006e00ff1b77ac */ /* 0x000f220008000800 */
[----:B------:R-:W-:Y:S01]  /*5d00*/  HFMA2 R2, -RZ, RZ, 0, 0.0078125 ;  /* 0x00002000ff027431 */ /* 0x000fe200000001ff */
[----:B------:R-:W4:Y:S03]  /*5d10*/  LDCU.128 UR28, c[0x0][0xb10] ;  /* 0x00016200ff1c77ac */ /* 0x000f260008000c00 */
[----:B------:R-:W1:Y:S01]  /*5d20*/  LDC.64 R12, c[0x0][0x348] ;  /* 0x0000d200ff0c7b82 */ /* 0x000e620000000a00 */
[----:B------:R-:W3:Y:S01]  /*5d30*/  LDCU UR26, c[0x0][0x374] ;  /* 0x00006e80ff1a77ac */ /* 0x000ee20008000800 */
[----:B------:R-:W3:Y:S01]  /*5d40*/  LDCU.64 UR24, c[0x0][0x890] ;  /* 0x00011200ff1877ac */ /* 0x000ee20008000a00 */
[----:B------:R-:W3:Y:S01]  /*5d50*/  LDCU UR18, c[0x0][0xb0c] ;  /* 0x00016180ff1277ac */ /* 0x000ee20008000800 */
[----:B--2---:R-:W-:Y:S01]  /*5d60*/  UISETP.NE.U32.AND UP0, UPT, UR4, URZ, UPT ;  /* 0x000000ff0400728c */ /* 0x004fe2000bf05070 */
[----:B------:R-:W2:Y:S01]  /*5d70*/  LDCU UR36, c[0x0][0xb20] ;  /* 0x00016400ff2477ac */ /* 0x000ea20008000800 */
[----:B------:R-:W2:Y:S01]  /*5d80*/  LDCU UR4, c[0x0][0xb30] ;  /* 0x00016600ff0477ac */ /* 0x000ea20008000800 */
[----:B------:R-:W-:Y:S01]  /*5d90*/  UMOV UR19, 0x400 ;  /* 0x0000040000137882 */ /* 0x000fe20000000000 */
[----:B----4-:R-:W-:-:S02]  /*5da0*/  UIMAD.WIDE.U32 UR6, UR27, UR28, URZ ;  /* 0x0000001c1b0672a5 */ /* 0x010fc4000f8e00ff */
[----:B---3--:R-:W-:Y:S02]  /*5db0*/  UIMAD.WIDE.U32 UR8, UR26, UR31, URZ ;  /* 0x0000001f1a0872a5 */ /* 0x008fe4000f8e00ff */
[----:B------:R-:W-:Y:S02]  /*5dc0*/  ULEA UR19, UR10, UR19, 0x18 ;  /* 0x000000130a137291 */ /* 0x000fe4000f8ec0ff */
[----:B------:R-:W-:Y:S02]  /*5dd0*/  UISETP.NE.U32.AND UP6, UPT, UR24, URZ, UPT ;  /* 0x000000ff1800728c */ /* 0x000fe4000bfc5070 */
[----:B------:R-:W-:Y:S02]  /*5de0*/  UIADD3 UR33, UPT, UPT, UR19, 0x290, URZ ;  /* 0x0000029013217890 */ /* 0x000fe4000fffe0ff */
[----:B------:R-:W-:Y:S02]  /*5df0*/  UIADD3 UR32, UPT, UPT, UR19, 0x2b8, URZ ;  /* 0x000002b813207890 */ /* 0x000fe4000fffe0ff */
[----:B------:R-:W-:-:S02]  /*5e00*/  UISETP.NE.AND.EX UP5, UPT, UR5, URZ, UPT, UP0 ;  /* 0x000000ff0500728c */ /* 0x000fc4000bfa5300 */
[----:B------:R-:W-:Y:S01]  /*5e10*/  UISETP.NE.AND UP0, UPT, UR39, 0x1, UPT ;  /* 0x000000012700788c */ /* 0x000fe2000bf05270 */
[----:B------:R-:W-:Y:S01]  /*5e20*/  UMOV UR35, UR7 ;  /* 0x0000000700237c82 */ /* 0x000fe20008000000 */
[----:B------:R-:W-:Y:S01]  /*5e30*/  UMOV UR34, UR9 ;  /* 0x0000000900227c82 */ /* 0x000fe20008000000 */
[----:B------:R-:W-:Y:S02]  /*5e40*/  UISETP.NE.AND UP0, UPT, UR18, 0x1, UPT ;  /* 0x000000011200788c */ /* 0x000fe4000bf05270 */
[----:B------:R-:W-:Y:S02]  /*5e50*/  UPLOP3.LUT UP1, UPT, UPT, UPT, UPT, 0x40, 0x4 ;  /* 0x000000000004789c */ /* 0x000fe40003f2e870 */
[----:B------:R-:W-:Y:S01]  /*5e60*/  UISETP.GE.AND UP3, UPT, UR39, 0x1, UPT ;  /* 0x000000012700788c */ /* 0x000fe2000bf66270 */
[----:B------:R-:W3:Y:S01]  /*5e70*/  LDCU.64 UR16, c[0x0][0xb28] ;  /* 0x00016500ff1077ac */ /* 0x000ee20008000a00 */
[----:B------:R-:W-:Y:S02]  /*5e80*/  UISETP.NE.AND.EX UP6, UPT, UR25, URZ, UPT, UP6 ;  /* 0x000000ff1900728c */ /* 0x000fe4000bfc5360 */
[----:B------:R-:W-:-:S02]  /*5e90*/  UPRMT UR33, UR10, 0x654, UR33 ;  /* 0x000006540a217896 */ /* 0x000fc40008000021 */
[----:B------:R-:W-:Y:S02]  /*5ea0*/  UPRMT UR32, URZ, 0x654, UR32 ;  /* 0x00000654ff207896 */ /* 0x000fe40008000020 */
[----:B------:R-:W-:Y:S02]  /*5eb0*/  USHF.R.U32.HI UR35, URZ, UR29, UR35 ;  /* 0x0000001dff237299 */ /* 0x000fe40008011623 */
[----:B--2---:R-:W-:Y:S02]  /*5ec0*/  USHF.R.U32.HI UR34, URZ, UR36, UR34 ;  /* 0x00000024ff227299 */ /* 0x004fe40008011622 */
[----:B------:R-:W-:Y:S02]  /*5ed0*/  UISETP.NE.AND UP0, UPT, UR30, 0x1, UPT ;  /* 0x000000011e00788c */ /* 0x000fe4000bf05270 */
[----:B-1----:R-:W-:-:S11]  /*5ee0*/  UISETP.NE.AND UP4, UPT, UR4, 0x1, UPT ;  /* 0x000000010400788c */ /* 0x002fd6000bf85270 */
.L_x_124:
[----:B------:R-:W-:Y:S04]  /*5ef0*/  SHF.L.U32 R3, R8, 0x1f, RZ ;  /* 0x0000001f08037819 */ /* 0x000fe800000006ff */
[----:B-1----:R-:W1:Y:S02]  /*5f00*/  SYNCS.PHASECHK.TRANS64.TRYWAIT P0, [UR19+0x2b0], R3 ;  /* 0x0002b003ff0075a7 */ /* 0x002e640008001113 */
[----:B-1----:R-:W-:Y:S05]  /*5f10*/  @!P0 BRA `(.L_x_117) ;  /* 0x0000004400948947 */ /* 0x002fea0003800000 */
.L_x_244:
[----:B------:R-:W2:Y:S01]  /*5f20*/  LDS.128 R4, [UR19+0x2f0] ;  /* 0x0002f013ff047984 */ /* 0x000ea20008000c00 */
[----:B------:R-:W-:Y:S01]  /*5f30*/  UISETP.GE.AND UP0, UPT, UR39, 0x1, UPT ;  /* 0x000000012700788c */ /* 0x000fe2000bf06270 */
[----:B------:R-:W-:Y:S01]  /*5f40*/  @!PT LDS RZ, [RZ] ;  /* 0x00000000fffff984 */ /* 0x000fe20000000800 */
[----:B------:R-:W-:Y:S01]  /*5f50*/  @!PT LDS RZ, [RZ] ;  /* 0x00000000fffff984 */ /* 0x000fe20000000800 */
[----:B------:R-:W-:Y:S01]  /*5f60*/  @!PT LDS RZ, [RZ] ;  /* 0x00000000fffff984 */ /* 0x000fe20000000800 */
[----:B------:R-:W-:Y:S01]  /*5f70*/  @!PT LDS RZ, [RZ] ;  /* 0x00000000fffff984 */ /* 0x000fe20000000800 */
[----:B------:R4:W-:Y:S06]  /*5f80*/  MEMBAR.ALL.CTA ;  /* 0x0000000000007992 */ /* 0x0009ec0000008000 */
[----:B----4-:R-:W4:Y:S02]  /*5f90*/  FENCE.VIEW.ASYNC.S ;  /* 0x00000000000073c6 */ /* 0x010f240000000000 */
[----:B----4-:R-:W-:Y:S01]  /*5fa0*/  SYNCS.ARRIVE.TRANS64.RED.A1T0 RZ, [UR32], RZ ;  /* 0x000000ffffff79a7 */ /* 0x010fe20008100420 */
[----:B--2---:R-:W-:Y:S11]  /*5fb0*/  LOP3.LUT P0, RZ, R6, 0x1, RZ, 0xc0, !PT ;  /* 0x0000000106ff7812 */ /* 0x004ff6000780c0ff */
[----:B------:R-:W-:Y:S02]  /*5fc0*/  @!UPT UIADD3 URZ, UPT, UPT, URZ, URZ, URZ ;  /* 0x000000fffffff290 */ /* 0x000fe4000fffe0ff */
[----:B------:R-:W-:Y:S01]  /*5fd0*/  VOTEU.ANY UP3, P0 ;  /* 0x0000000000ff7886 */ /* 0x000fe20000060100 */
[----:B------:R-:W-:Y:S11]  /*5fe0*/  PLOP3.LUT P1, PT, PT, PT, UP3, 0x80, 0x8 ;  /* 0x000000000008781c */ /* 0x000ff60003f2f038 */
[----:B------:R-:W-:Y:S02]  /*5ff0*/  @!UPT UIADD3 URZ, UPT, UPT, URZ, URZ, URZ ;  /* 0x000000fffffff290 */ /* 0x000fe4000fffe0ff */
[----:B-1----:R-:W-:Y:S02]  /*6000*/  @P1 MOV R3, R4 ;  /* 0x0000000400031202 */ /* 0x002fe40000000f00 */
[----:B------:R-:W-:Y:S02]  /*6010*/  @P1 LOP3.LUT R0, R5, 0xffff, RZ, 0xc0, !PT ;  /* 0x0000ffff05001812 */ /* 0x000fe400078ec0ff */
[----:B------:R-:W-:Y:S02]  /*6020*/  @P1 R2UR UR5, R3 ;  /* 0x00000000030512ca */ /* 0x000fe400000e0000 */
[----:B------:R-:W-:Y:S11]  /*6030*/  @P1 R2UR UR4, R0 ;  /* 0x00000000000412ca */ /* 0x000ff600000e0000 */
[----:B------:R-:W-:Y:S02]  /*6040*/  @UP3 UMOV UR15, UR5 ;  /* 0x00000005000f3c82 */ /* 0x000fe40008000000 */
[----:B------:R-:W-:Y:S01]  /*6050*/  @UP3 UMOV UR14, UR4 ;  /* 0x00000004000e3c82 */ /* 0x000fe20008000000 */
[----:B------:R-:W-:Y:S05]  /*6060*/  BRA.U !UP0, `(.L_x_118) ;  /* 0x0000000108c07547 */ /* 0x000fea000b800000 */
[----:B------:R-:W-:Y:S02]  /*6070*/  UIMAD.WIDE.U32 UR8, UR14, UR31, URZ ;  /* 0x0000001f0e0872a5 */ /* 0x000fe4000f8e00ff */
[----:B------:R-:W-:Y:S02]  /*6080*/  UP2UR UR22, UPR, URZ, 0x4 ;  /* 0x00000004ff167883 */ /* 0x000fe40008000000 */
[----:B------:R-:W-:Y:S02]  /*6090*/  UISETP.NE.AND UP2, UPT, UR30, 0x1, UPT ;  /* 0x000000011e00788c */ /* 0x000fe4000bf45270 */
[----:B------:R-:W-:Y:S02]  /*60a0*/  UIMAD.WIDE.U32 UR10, UR15, UR28, URZ ;  /* 0x0000001c0f0a72a5 */ /* 0x000fe4000f8e00ff */
[----:B------:R-:W-:Y:S02]  /*60b0*/  USEL UR4, UR26, UR34, !UP2 ;  /* 0x000000221a047287 */ /* 0x000fe4000d000000 */
[----:B------:R-:W-:Y:S02]  /*60c0*/  UISETP.NE.AND UP0, UPT, UR18, 0x1, UPT ;  /* 0x000000011200788c */ /* 0x000fe4000bf05270 */
[----:B------:R-:W-:Y:S02]  /*60d0*/  UP2UR UR23, UPR, URZ, 0x2 ;  /* 0x00000002ff177883 */ /* 0x000fe40008000000 */
[----:B------:R-:W-:Y:S02]  /*60e0*/  UISETP.NE.AND UP1, UPT, UR39, 0x1, UPT ;  /* 0x000000012700788c */ /* 0x000fe4000bf25270 */
[----:B---3--:R-:W-:Y:S02]  /*60f0*/  UIMAD.WIDE.U32 UR12, UR4, UR16, URZ ;  /* 0x00000010040c72a5 */ /* 0x008fe4000f8e00ff */
[----:B------:R-:W-:Y:S01]  /*6100*/  USEL UR7, UR27, UR35, !UP0 ;  /* 0x000000231b077287 */ /* 0x000fe2000c000000 */
[----:B------:R-:W-:Y:S02]  /*6110*/  UMOV UR5, UR9 ;  /* 0x0000000900057c82 */ /* 0x000fe40008000000 */
[----:B------:R-:W-:Y:S02]  /*6120*/  USHF.R.U32.HI UR6, URZ, UR36, UR5 ;  /* 0x00000024ff067299 */ /* 0x000fe40008011605 */
[----:B------:R-:W-:Y:S02]  /*6130*/  UIMAD.WIDE.U32 UR20, UR7, UR16, URZ ;  /* 0x00000010071472a5 */ /* 0x000fe4000f8e00ff */
[----:B------:R-:W-:Y:S02]  /*6140*/  USEL UR6, UR14, UR6, !UP2 ;  /* 0x000000060e067287 */ /* 0x000fe4000d000000 */
[----:B------:R-:W-:Y:S01]  /*6150*/  UISETP.NE.AND UP2, UPT, UR22, URZ, UPT ;  /* 0x000000ff1600728c */ /* 0x000fe2000bf45270 */
[----:B------:R-:W-:Y:S01]  /*6160*/  UMOV UR5, UR11 ;  /* 0x0000000b00057c82 */ /* 0x000fe20008000000 */
[----:B------:R-:W-:Y:S02]  /*6170*/  UIMAD.WIDE.U32 UR10, UR6, UR16, URZ ;  /* 0x00000010060a72a5 */ /* 0x000fe4000f8e00ff */
[----:B------:R-:W-:Y:S03]  /*6180*/  USHF.R.U32.HI UR8, URZ, UR29, UR5 ;  /* 0x0000001dff087299 */ /* 0x000fe60008011605 */
[----:B------:R-:W-:Y:S02]  /*6190*/  UMOV UR5, UR13 ;  /* 0x0000000d00057c82 */ /* 0x000fe40008000000 */
[----:B------:R-:W-:Y:S03]  /*61a0*/  @UP1 USHF.R.U32.HI UR4, URZ, UR17, UR5 ;  /* 0x00000011ff041299 */ /* 0x000fe60008011605 */
[----:B------:R-:W-:Y:S01]  /*61b0*/  UMOV UR5, UR21 ;  /* 0x0000001500057c82 */ /* 0x000fe20008000000 */
[----:B------:R-:W-:Y:S02]  /*61c0*/  UIMAD UR4, UR39, UR4, URZ ;  /* 0x00000004270472a4 */ /* 0x000fe4000f8e02ff */
[----:B------:R-:W-:Y:S02]  /*61d0*/  @UP1 USHF.R.U32.HI UR7, URZ, UR17, UR5 ;  /* 0x00000011ff071299 */ /* 0x000fe40008011605 */
[----:B------:R-:W-:Y:S02]  /*61e0*/  USEL UR5, UR15, UR8, !UP0 ;  /* 0x000000080f057287 */ /* 0x000fe4000c000000 */
[----:B------:R-:W-:Y:S02]  /*61f0*/  UIMAD UR8, UR39, UR7, URZ ;  /* 0x00000007270872a4 */ /* 0x000fe4000f8e02ff */
[----:B------:R-:W-:Y:S03]  /*6200*/  UISETP.GE.AND UP0, UPT, UR6, UR4, UPT ;  /* 0x000000040600728c */ /* 0x000fe6000bf06270 */
[----:B------:R-:W-:Y:S01]  /*6210*/  UMOV UR4, UR11 ;  /* 0x0000000b00047c82 */ /* 0x000fe20008000000 */
[----:B------:R-:W-:Y:S02]  /*6220*/  UISETP.GE.OR UP0, UPT, UR5, UR8, UP0 ;  /* 0x000000080500728c */ /* 0x000fe40008706670 */
[----:B------:R-:W-:Y:S02]  /*6230*/  USHF.R.U32.HI UR4, URZ, UR17, UR4 ;  /* 0x00000011ff047299 */ /* 0x000fe40008011604 */
[----:B------:R-:W-:Y:S02]  /*6240*/  UIMAD.WIDE.U32 UR8, UR5, UR16, URZ ;  /* 0x00000010050872a5 */ /* 0x000fe4000f8e00ff */
[----:B------:R-:W-:Y:S04]  /*6250*/  USEL UR10, UR6, UR4, !UP1 ;  /* 0x00000004060a7287 */ /* 0x000fe8000c800000 */
[----:B------:R-:W-:Y:S01]  /*6260*/  UIADD3 UR11, UPT, UPT, -UR10, URZ, URZ ;  /* 0x000000ff0a0b7290 */ /* 0x000fe2000fffe1ff */
[----:B------:R-:W-:Y:S02]  /*6270*/  @!UP0 UMOV UR4, UR9 ;  /* 0x0000000900048c82 */ /* 0x000fe40008000000 */
[----:B------:R-:W-:Y:S02]  /*6280*/  @!UP0 USHF.R.U32.HI UR4, URZ, UR17, UR4 ;  /* 0x00000011ff048299 */ /* 0x000fe40008011604 */
[----:B------:R-:W-:Y:S02]  /*6290*/  UIMAD UR8, UR39, UR11, UR6 ;  /* 0x0000000b270872a4 */ /* 0x000fe4000f8e0206 */
[----:B------:R-:W-:Y:S02]  /*62a0*/  @!UP0 USEL UR4, UR5, UR4, !UP1 ;  /* 0x0000000405048287 */ /* 0x000fe4000c800000 */
[----:B------:R-:W-:Y:S02]  /*62b0*/  UISETP.NE.AND UP1, UPT, UR23, URZ, UPT ;  /* 0x000000ff1700728c */ /* 0x000fe4000bf25270 */
[----:B------:R-:W-:Y:S02]  /*62c0*/  @!UP0 UIMAD UR8, UR7, UR8, UR4 ;  /* 0x00000008070882a4 */ /* 0x000fe4000f8e0204 */
[----:B------:R-:W-:Y:S02]  /*62d0*/  @!UP0 UIADD3 UR9, UPT, UPT, UR10, -UR4, URZ ;  /* 0x800000040a098290 */ /* 0x000fe4000fffe0ff */
[----:B------:R-:W-:Y:S02]  /*62e0*/  UIADD3 UR4, UPT, UPT, -UR5, URZ, URZ ;  /* 0x000000ff05047290 */ /* 0x000fe4000fffe1ff */
[----:B------:R-:W-:Y:S02]  /*62f0*/  UIADD3 UR7, UPT, UPT, -UR6, URZ, URZ ;  /* 0x000000ff06077290 */ /* 0x000fe4000fffe1ff */
[----:B------:R-:W-:Y:S02]  /*6300*/  @!UP0 UIMAD UR6, UR9, UR39, UR5 ;  /* 0x00000027090682a4 */ /* 0x000fe4000f8e0205 */
[----:B------:R-:W-:Y:S02]  /*6310*/  UIMAD UR15, UR18, UR4, UR15 ;  /* 0x00000004120f72a4 */ /* 0x000fe4000f8e020f */
[----:B------:R-:W-:Y:S01]  /*6320*/  UIMAD UR14, UR30, UR7, UR14 ;  /* 0x000000071e0e72a4 */ /* 0x000fe2000f8e020e */
[----:B------:R-:W-:Y:S02]  /*6330*/  @!UP0 UMOV UR5, UR8 ;  /* 0x0000000800058c82 */ /* 0x000fe40008000000 */
[----:B------:R-:W-:Y:S02]  /*6340*/  UIMAD UR15, UR5, UR18, UR15 ;  /* 0x00000012050f72a4 */ /* 0x000fe4000f8e020f */
[----:B------:R-:W-:Y:S11]  /*6350*/  UIMAD UR14, UR6, UR30, UR14 ;  /* 0x0000001e060e72a4 */ /* 0x000ff6000f8e020e */
[----:B------:R-:W-:Y:S01]  /*6360*/  @!UPT UIADD3 URZ, UPT, UPT, URZ, URZ, URZ ;  /* 0x000000fffffff290 */ /* 0x000fe2000fffe0ff */
.L_x_118:
[----:B------:R-:W1:Y:S01]  /*6370*/  @!UP4 LDCU.128 UR8, c[0x0][0xb10] ;  /* 0x00016200ff08c7ac */ /* 0x000e620008000c00 */
[----:B------:R-:W-:Y:S02]  /*6380*/  ISETP.NE.U32.AND P2, PT, RZ, UR24, PT ;  /* 0x00000018ff007c0c */ /* 0x000fe4000bf45070 */
[----:B------:R-:W-:Y:S02]  /*6390*/  SHF.L.U32 R3, R10, 0x1f, RZ ;  /* 0x0000001f0a037819 */ /* 0x000fe400000006ff */
[----:B------:R-:W-:Y:S01]  /*63a0*/  ISETP.NE.AND.EX P2, PT, RZ, UR25, PT, P2 ;  /* 0x00000019ff007c0c */ /* 0x000fe2000bf45320 */
[----:B------:R-:W2:Y:S01]  /*63b0*/  @!UP4 LDCU UR5, c[0x0][0xb0c] ;  /* 0x00016180ff05c7ac */ /* 0x000ea20008000800 */
[----:B-1----:R-:W-:Y:S07]  /*63c0*/  UIMAD.WIDE.U32 UR6, UR15, UR8, URZ ;  /* 0x000000080f0672a5 */ /* 0x002fee000f8e00ff */
[----:B------:R-:W-:Y:S01]  /*63d0*/  @!UP4 UMOV UR4, UR7 ;  /* 0x000000070004cc82 */ /* 0x000fe20008000000 */
[----:B--2---:R-:W-:Y:S02]  /*63e0*/  @!UP4 UISETP.NE.AND UP0, UPT, UR5, 0x1, UPT ;  /* 0x000000010500c88c */ /* 0x004fe4000bf05270 */
[----:B------:R-:W-:Y:S02]  /*63f0*/  @!UP4 USHF.R.U32.HI UR4, URZ, UR9, UR4 ;  /* 0x00000009ff04c299 */ /* 0x000fe40008011604 */
[----:B------:R-:W-:Y:S02]  /*6400*/  UIMAD.WIDE.U32 UR6, UR14, UR11, URZ ;  /* 0x0000000b0e0672a5 */ /* 0x000fe4000f8e00ff */
[----:B------:R-:W-:Y:S02]  /*6410*/  @!UP4 USEL UR8, UR15, UR4, !UP0 ;  /* 0x000000040f08c287 */ /* 0x000fe4000c000000 */
[----:B------:R-:W-:Y:S03]  /*6420*/  @!UP4 UISETP.NE.AND UP0, UPT, UR10, 0x1, UPT ;  /* 0x000000010a00c88c */ /* 0x000fe6000bf05270 */
[----:B------:R-:W-:Y:S02]  /*6430*/  @!UP4 UMOV UR6, UR7 ;  /* 0x000000070006cc82 */ /* 0x000fe40008000000 */
[----:B------:R-:W1:Y:S02]  /*6440*/  @!UP4 LDCU UR4, c[0x0][0xb20] ;  /* 0x00016400ff04c7ac */ /* 0x000e640008000800 */
[----:B-1----:R-:W-:Y:S04]  /*6450*/  @!UP4 USHF.R.U32.HI UR6, URZ, UR4, UR6 ;  /* 0x00000004ff06c299 */ /* 0x002fe80008011606 */
[----:B------:R-:W-:Y:S04]  /*6460*/  @!UP4 USEL UR6, UR14, UR6, !UP0 ;  /* 0x000000060e06c287 */ /* 0x000fe8000c000000 */
[----:B------:R-:W-:Y:S02]  /*6470*/  @!UP4 UIADD3 UR4, UPT, UPT, -UR8, UR6, URZ ;  /* 0x000000060804c290 */ /* 0x000fe4000fffe1ff */
[----:B------:R-:W-:Y:S02]  /*6480*/  @!UP4 UIADD3 UR6, UPT, UPT, UR8, -UR6, URZ ;  /* 0x800000060806c290 */ /* 0x000fe4000fffe0ff */
[----:B------:R-:W-:Y:S02]  /*6490*/  @!UP4 UIMAD UR15, UR4, UR5, UR15 ;  /* 0x00000005040fc2a4 */ /* 0x000fe4000f8e020f */
[----:B------:R-:W-:Y:S01]  /*64a0*/  @!UP4 UIMAD UR14, UR6, UR10, UR14 ;  /* 0x0000000a060ec2a4 */ /* 0x000fe2000f8e020e */
[----:B------:R-:W-:Y:S11]  /*64b0*/  BRA.U UP1, `(.L_x_119) ;  /* 0x0000000101107547 */ /* 0x000ff6000b800000 */
[----:B------:R-:W-:Y:S04]  /*64c0*/  MOV R0, UR38 ;  /* 0x0000002600007c02 */ /* 0x000fe80008000f00 */
[----:B------:R-:W-:Y:S04]  /*64d0*/  SHF.L.U32 R9, R0, 0x1f, RZ ;  /* 0x0000001f00097819 */ /* 0x000fe800000006ff */
[----:B------:R-:W1:Y:S02]  /*64e0*/  SYNCS.PHASECHK.TRANS64.TRYWAIT P0, [UR19+0x2a8], R9 ;  /* 0x0002a809ff0075a7 */ /* 0x000e640008001113 */
[----:B-1----:R-:W-:Y:S05]  /*64f0*/  @!P0 BRA `(.L_x_120) ;  /* 0x0000004000348947 */ /* 0x002fea0003800000 */
.L_x_119:
[----:B------:R-:W-:Y:S05]  /*6500*/  BRA.U !UP6, `(.L_x_121) ;  /* 0x000000010e387547 */ /* 0x000fea000b800000 */
[----:B------:R-:W-:Y:S01]  /*6510*/  UPLOP3.LUT UP2, UPT, UPT, UPT, UP5, 0x80, 0x8 ;  /* 0x000000000008789c */ /* 0x000fe20003f4f050 */
[----:B-1----:R-:W-:Y:S01]  /*6520*/  HFMA2 R0, -RZ, RZ, 0, 5.9604644775390625e-08 ;  /* 0x00000001ff007431 */ /* 0x002fe200000001ff */
[----:B------:R-:W1:Y:S01]  /*6530*/  LDCU.64 UR8, c[0x0][0x358] ;  /* 0x00006b00ff0877ac */ /* 0x000e620008000a00 */
[----:B------:R-:W-:Y:S03]  /*6540*/  IMAD.MOV.U32 R156, RZ, RZ, 0x1 ;  /* 0x00000001ff9c7424 */ /* 0x000fe600078e00ff */
[----:B------:R-:W-:Y:S05]  /*6550*/  PLOP3.LUT P0, PT, PT, PT, UP2, 0x80, 0x8 ;  /* 0x000000000008781c */ /* 0x000fea0003f0f028 */
[----:B------:R-:W2:Y:S01]  /*6560*/  @UP2 LDCU.64 UR4, c[0x0][0x888] ;  /* 0x00011100ff0427ac */ /* 0x000ea20008000a00 */
[----:B------:R-:W-:Y:S07]  /*6570*/  @UP2 UIMAD UR6, UR46, UR24, URZ ;  /* 0x000000182e0622a4 */ /* 0x000fee000f8e02ff */
[----:B------:R-:W-:Y:S01]  /*6580*/  @!P0 PRMT R156, R0, 0x7610, R156 ;  /* 0x00007610009c8816 */ /* 0x000fe2000000009c */
[----:B--2---:R-:W-:Y:S06]  /*6590*/  @UP2 UIMAD.WIDE UR4, UR6, 0x4, UR4 ;  /* 0x00000004060428a5 */ /* 0x004fec000f8e0204 */
[----:B------:R-:W-:Y:S01]  /*65a0*/  IMAD.U32 R14, RZ, RZ, UR4 ;  /* 0x00000004ff0e7e24 */ /* 0x000fe2000f8e00ff */
[----:B------:R-:W-:Y:S04]  /*65b0*/  MOV R15, UR5 ;  /* 0x00000005000f7c02 */ /* 0x000fe80008000f00 */
[----:B------:R-:W2:Y:S01]  /*65c0*/  @!UP2 LDCU UR4, c[0x0][0x880] ;  /* 0x00011000ff04a7ac */ /* 0x000ea20008000800 */
[----:B-1---5:R4:W5:Y:S02]  /*65d0*/  @P0 LDG.E R71, desc[UR8][R14.64] ;  /* 0x000000080e470981 */ /* 0x022964000c1e1900 */
[----:B--2-4-:R-:W-:Y:S07]  /*65e0*/  @!P0 IMAD.U32 R71, RZ, RZ, UR4 ;  /* 0x00000004ff478e24 */ /* 0x014fee000f8e00ff */
.L_x_121:
[----:B-----5:R-:W-:Y:S01]  /*65f0*/  @!P2 FSETP.EQ.AND P0, PT, R71, RZ, PT ;  /* 0x000000ff4700a20b */ /* 0x020fe20003f02000 */
[----:B------:R-:W-:Y:S01]  /*6600*/  @!UPT UIADD3 URZ, UPT, UPT, URZ, URZ, URZ ;  /* 0x000000fffffff290 */ /* 0x000fe2000fffe0ff */
[----:B------:R-:W-:Y:S11]  /*6610*/  @!P2 BRA `(.L_x_122) ;  /* 0x000000000014a947 */ /* 0x000ff60003800000 */
[----:B------:R-:W-:Y:S02]  /*6620*/  LOP3.LUT P2, RZ, R156, 0xff, RZ, 0xc0, !PT ;  /* 0x000000ff9cff7812 */ /* 0x000fe4000784c0ff */
[----:B------:R-:W-:Y:S04]  /*6630*/  PLOP3.LUT P0, PT, PT, PT, UP2, 0x80, 0x8 ;  /* 0x000000000008781c */ /* 0x000fe80003f0f028 */
[----:B------:R-:W-:Y:S07]  /*6640*/  PLOP3.LUT P0, PT, P0, PT, PT, 0x8, 0x80 ;  /* 0x000000000080781c */ /* 0x000fee000070e170 */
[----:B------:R-:W-:Y:S11]  /*6650*/  @P2 FSETP.EQ.AND P0, PT, R71, RZ, PT ;  /* 0x000000ff4700220b */ /* 0x000ff60003f02000 */
[----:B------:R-:W-:Y:S02]  /*6660*/  @!UPT UIADD3 URZ, UPT, UPT, URZ, URZ, URZ ;  /* 0x000000fffffff290 */ /* 0x000fe4000fffe0ff */
.L_x_122:
[----:B------:R-:W2:Y:S01]  /*6670*/  SYNCS.PHASECHK.TRANS64.TRYWAIT P2, [UR19+0x298], R3 ;  /* 0x00029803ff0075a7 */ /* 0x000ea20008041113 */
[----:B------:R-:W-:Y:S04]  /*6680*/  @P1 SHF.R.U32.HI R4, RZ, 0x10, R5 ;  /* 0x00000010ff041819 */ /* 0x000fe80000011605 */
[----:B------:R-:W-:Y:S02]  /*6690*/  @P1 R2UR UR46, R4 ;  /* 0x00000000042e12ca */ /* 0x000fe400000e0000 */
[----:B------:R-:W-:Y:S01]  /*66a0*/  ELECT P1, URZ, PT ;  /* 0x0000000000ff782f */ /* 0x000fe20003820000 */
[----:B------:R-:W-:Y:S01]  /*66b0*/  @!UPT UIADD3 URZ, UPT, UPT, URZ, URZ, URZ ;  /* 0x000000fffffff290 */ /* 0x000fe2000fffe0ff */
[----:B--2---:R-:W-:Y:S11]  /*66c0*/  @!P2 BRA `(.L_x_123) ;  /* 0x0000003c00d8a947 */ /* 0x004ff60003800000 */
.L_x_247:
[----:B------:R-:W-:Y:S02]  /*66d0*/  PLOP3.LUT P1, PT, P0, P1, PT, 0xf2, 0x2f ;  /* 0x00000000002f781c */ /* 0x000fe40000723e72 */
[----:B------:R-:W-:Y:S02]  /*66e0*/  R2UR UR37, R160 ;  /* 0x00000000a02572ca */ /* 0x000fe400000e0000 */
[----:B------:R-:W-:Y:S02]  /*66f0*/  LOP3.LUT R10, R10, 0x1, RZ, 0x3c, !PT ;  /* 0x000000010a0a7812 */ /* 0x000fe400078e3cff */
[----:B------:R-:W-:Y:S07]  /*6700*/  LOP3.LUT R8, R8, 0x1, RZ, 0x3c, !PT ;  /* 0x0000000108087812 */ /* 0x000fee00078e3cff */
[----:B------:R-:W-:Y:S01]  /*6710*/  VOTEU.ALL UP0, P1 ;  /* 0x0000000000ff7886 */ /* 0x000fe20000800000 */
[----:B-1----:R-:W-:Y:S04]  /*6720*/  @!P1 IADD3 R3, P0, PT, R12, 0x580, RZ ;  /* 0x000005800c039810 */ /* 0x002fe80007f1e0ff */
[----:B------:R-:W1:Y:S01]  /*6730*/  @!UP0 LDCU.128 UR20, c[0x0][0x980] ;  /* 0x00013000ff1487ac */ /* 0x000e620008000c00 */
[----:B------:R-:W-:Y:S01]  /*6740*/  @!P1 IMAD.X R0, RZ, RZ, R13, P0 ;  /* 0x000000ffff009224 */ /* 0x000fe200000e060d */
[----:B------:R-:W2:Y:S01]  /*6750*/  @!UP0 LDCU.64 UR6, c[0x0][0x990] ;  /* 0x00013200ff0687ac */ /* 0x000ea20008000a00 */
[----:B------:R-:W-:Y:S02]  /*6760*/  @!UP0 USHF.L.U32 UR11, UR45, 0x7, URZ ;  /* 0x000000072d0b8899 */ /* 0x000fe400080006ff */
[----:B------:R-:W-:Y:S02]  /*6770*/  @!UP0 USHF.L.U32 UR10, UR47, 0x6, URZ ;  /* 0x000000062f0a8899 */ /* 0x000fe400080006ff */
[----:B-1----:R-:W-:Y:S02]  /*6780*/  UIMAD.WIDE.U32 UR4, UR11, UR21, URZ ;  /* 0x000000150b0472a5 */ /* 0x002fe4000f8e00ff */
[----:B------:R-:W-:Y:S02]  /*6790*/  @!UP0 UISETP.NE.AND UP1, UPT, UR20, 0x1, UPT ;  /* 0x000000011400888c */ /* 0x000fe4000bf25270 */
[----:B------:R-:W-:Y:S02]  /*67a0*/  @!UP0 UIADD3 UR8, UPT, UPT, UR19, 0x400, URZ ;  /* 0x0000040013088890 */ /* 0x000fe4000fffe0ff */
[----:B------:R-:W-:Y:S02]  /*67b0*/  @!UP0 UIADD3 UR9, UPT, UPT, UR19, 0x290, URZ ;  /* 0x0000029013098890 */ /* 0x000fe4000fffe0ff */
[----:B------:R-:W-:Y:S02]  /*67c0*/  UIADD3 UR47, UPT, UPT, UR14, UR37, URZ ;  /* 0x000000250e2f7290 */ /* 0x000fe4000fffe0ff */
[----:B------:R-:W-:Y:S01]  /*67d0*/  UIADD3 UR45, UPT, UPT, UR15, UR63, URZ ;  /* 0x0000003f0f2d7290 */ /* 0x000fe2000fffe0ff */
[----:B------:R-:W-:Y:S02]  /*67e0*/  @!UP0 UMOV UR4, UR5 ;  /* 0x0000000500048c82 */ /* 0x000fe40008000000 */
[----:B------:R-:W-:Y:S04]  /*67f0*/  @!UP0 USHF.R.U32.HI UR4, URZ, UR22, UR4 ;  /* 0x00000016ff048299 */ /* 0x000fe80008011604 */
[----:B------:R-:W-:Y:S02]  /*6800*/  @!UP0 USEL UR12, UR11, UR4, !UP1 ;  /* 0x000000040b0c8287 */ /* 0x000fe4000c800000 */
[----:B------:R-:W-:Y:S02]  /*6810*/  @!UP0 UISETP.NE.AND UP1, UPT, UR23, 0x1, UPT ;  /* 0x000000011700888c */ /* 0x000fe4000bf25270 */
[----:B--2---:R-:W-:Y:S02]  /*6820*/  UIMAD.WIDE.U32 UR4, UR12, UR6, URZ ;  /* 0x000000060c0472a5 */ /* 0x004fe4000f8e00ff */
[----:B------:R-:W-:Y:S04]  /*6830*/  @!UP0 UPRMT UR6, URZ, 0x40, URZ ;  /* 0x00000040ff068896 */ /* 0x000fe800080000ff */
[----:B------:R-:W-:Y:S01]  /*6840*/  @!UP0 UPRMT UR6, UR6, 0x5410, URZ ;  /* 0x0000541006068896 */ /* 0x000fe200080000ff */
[----:B------:R-:W-:Y:S02]  /*6850*/  @!UP0 UMOV UR4, UR5 ;  /* 0x0000000500048c82 */ /* 0x000fe40008000000 */
[----:B------:R-:W-:Y:S04]  /*6860*/  @!UP0 USHF.R.U32.HI UR4, URZ, UR7, UR4 ;  /* 0x00000007ff048299 */ /* 0x000fe80008011604 */
[----:B------:R-:W-:Y:S02]  /*6870*/  @!UP0 USEL UR13, UR12, UR4, !UP1 ;  /* 0x000000040c0d8287 */ /* 0x000fe4000c800000 */
[----:B------:R-:W-:Y:S02]  /*6880*/  @!UP0 UIADD3 UR4, UPT, UPT, -UR12, URZ, URZ ;  /* 0x000000ff0c048290 */ /* 0x000fe4000fffe1ff */
[----:B------:R-:W-:Y:S02]  /*6890*/  @!UP0 UIADD3 UR5, UPT, UPT, -UR13, URZ, URZ ;  /* 0x000000ff0d058290 */ /* 0x000fe4000fffe1ff */
[----:B------:R-:W-:Y:S02]  /*68a0*/  @!UP0 UIMAD UR11, UR20, UR4, UR11 ;  /* 0x00000004140b82a4 */ /* 0x000fe4000f8e020b */
[----:B------:R-:W-:Y:S01]  /*68b0*/  @!UP0 UIMAD UR12, UR23, UR5, UR12 ;  /* 0x00000005170c82a4 */ /* 0x000fe2000f8e020c */
[----:B------:R-:W-:Y:S01]  /*68c0*/  @!P1 R2UR UR4, R0 ;  /* 0x00000000000492ca */ /* 0x000fe200000e0000 */
[----:B------:R-:W-:Y:S01]  /*68d0*/  VOTEU.ALL UP0, P1 ;  /* 0x0000000000ff7886 */ /* 0x000fe20000800000 */
[----:B------:R-:W-:Y:S01]  /*68e0*/  @!P1 R2UR UR5, R3 ;  /* 0x00000000030592ca */ /* 0x000fe200000e0000 */
[----:B------:R-:W-:Y:S10]  /*68f0*/  UPLOP3.LUT UP1, UPT, UPT, UPT, UPT, 0x80, 0x8 ;  /* 0x000000000008789c */ /* 0x000ff40003f2f070 */
[----:B------:R-:W-:Y:S02]  /*6900*/  IMAD.U32 R5, RZ, RZ, UR4 ;  /* 0x00000004ff057e24 */ /* 0x000fe4000f8e00ff */
[----:B------:R-:W-:Y:S03]  /*6910*/  IMAD.U32 R4, RZ, RZ, UR5 ;  /* 0x00000005ff047e24 */ /* 0x000fe6000f8e00ff */
[----:B------:R-:W-:Y:S02]  /*6920*/  @!P1 R2UR UR5, R5 ;  /* 0x00000000050592ca */ /* 0x000fe400000e0000 */
[----:B------:R-:W-:Y:S11]  /*6930*/  @!P1 R2UR UR4, R4 ;  /* 0x00000000040492ca */ /* 0x000ff600000e0000 */
[----:B------:R-:W-:Y:S02]  /*6940*/  @!UPT UIADD3 URZ, UPT, UPT, URZ, URZ, URZ ;  /* 0x000000fffffff290 */ /* 0x000fe4000fffe0ff */
[----:B------:R1:W-:Y:S01]  /*6950*/  @!UP0 UTMALDG.4D.IM2COL [UR8], [UR4], UR6 ;  /* 0x00000008040083b4 */ /* 0x0003e20008058006 */
[----:B------:R1:W-:Y:S01]  /*6960*/  @!P1 SYNCS.ARRIVE.TRANS64.RED.A0TR RZ, [UR19+0x290], R2 ;  /* 0x00029002ffff99a7 */ /* 0x0003e20008300413 */
[----:B------:R-:W-:Y:S01]  /*6970*/  SYNCS.ARRIVE.TRANS64.RED.A1T0 RZ, [UR33], RZ ;  /* 0x000000ffffff79a7 */ /* 0x000fe20008100421 */
[----:B------:R-:W-:Y:S05]  /*6980*/  BRA.U UP3, `(.L_x_124) ;  /* 0xfffffff503587547 */ /* 0x000fea000b83ffff */
[----:B------:R-:W-:Y:S07]  /*6990*/  MOV R0, UR19 ;  /* 0x0000001300007c02 */ /* 0x000fee0008000f00 */
.L_x_125:
[----:B--2---:R-:W-:-:S04]  /*69a0*/  SHF.L.U32 R3, R10, 0x1f, RZ ;  /* 0x0000001f0a037819 */ /* 0x004fc800000006ff */
[----:B------:R2:W4:Y:S03]  /*69b0*/  SYNCS.PHASECHK.TRANS64.TRYWAIT P0, [R0+URZ+0x298], R3 ;  /* 0x00029803000075a7 */ /* 0x00052600080011ff */
[----:B----4-:R-:W-:Y:S05]  /*69c0*/  @!P0 NANOSLEEP.SYNCS 0x989680 ;  /* 0x009896800000895d */ /* 0x010fea0003900000 */
[----:B------:R-:W4:Y:S02]  /*69d0*/  @!P0 SYNCS.PHASECHK.TRANS64 P0, [R0+URZ+0x298], R3 ;  /* 0x00029803000085a7 */ /* 0x000f2400080010ff */
[----:B-1-34-:R-:W-:Y:S05]  /*69e0*/  @P0 EXIT ;  /* 0x000000000000094d */ /* 0x01afea0003800000 */
[----:B------:R-:W-:Y:S05]  /*69f0*/  BRA `(.L_x_125) ;  /* 0xfffffffc00e87947 */ /* 0x000fea000383ffff */
.L_x_116:
[----:B------:R-:W-:-:S06]  /*6a00*/  UISETP.GE.AND UP0, UPT, UR18, 0x4, UPT ;  /* 0x000000041200788c */ /* 0x000fcc000bf06270 */
[----:B------:R-:W-:-:S13]  /*6a10*/  PLOP3.LUT P0, PT, PT, PT, UP0, 0x80, 0x8 ;  /* 0x000000000008781c */ /* 0x000fda0003f0f008 */
[----:B-1----:R-:W-:Y:S05]  /*6a20*/  @!P0 EXIT ;  /* 0x000000000000894d */ /* 0x002fea0003800000 */
[----:B------:R-:W1:Y:S08]  /*6a30*/  S2UR UR4, SR_CgaCtaId ;  /* 0x00000000000479c3 */ /* 0x000e700000008800 */
[----:B------:R-:W-:Y:S01]  /*6a40*/  BAR.SYNC.DEFER_BLOCKING 0x6, 0xa0 ;  /* 0x0182800000007b1d */ /* 0x000fe20000010000 */
[C---:B------:R-:W-:Y:S01]  /*6a50*/  IMAD.SHL.U32 R0, R142.reuse, 0x40, RZ ;  /* 0x000000408e007824 */ /* 0x040fe200078e00ff */
[C---:B------:R-:W-:Y:S01]  /*6a60*/  SHF.L.U32 R69, R142.reuse, 0x10, RZ ;  /* 0x000000108e457819 */ /* 0x040fe200000006ff */
[C---:B------:R-:W-:Y:S01]  /*6a70*/  IMAD.SHL.U32 R155, R142.reuse, 0x8, RZ ;  /* 0x000000088e9b7824 */ /* 0x040fe200078e00ff */
[----:B------:R-:W-:Y:S01]  /*6a80*/  CS2R R152, SRZ ;  /* 0x0000000000987805 */ /* 0x000fe2000001ff00 */
[----:B------:R-:W-:Y:S01]  /*6a90*/  IMAD.SHL.U32 R3, R142, 0x10, RZ ;  /* 0x000000108e037824 */ /* 0x000fe200078e00ff */
[----:B------:R-:W-:Y:S01]  /*6aa0*/  UMOV UR44, 0x400 ;  /* 0x00000400002c7882 */ /* 0x000fe20000000000 */
[----:B------:R-:W-:Y:S01]  /*6ab0*/  LOP3.LUT R2, R0, 0x180, RZ, 0xc0, !PT ;  /* 0x0000018000027812 */ /* 0x000fe200078ec0ff */
[----:B------:R-:W2:Y:S01]  /*6ac0*/  LDC.64 R138, c[0x0][0x888] ;  /* 0x00022200ff8a7b82 */ /* 0x000ea20000000a00 */
[----:B------:R-:W-:Y:S01]  /*6ad0*/  IMAD.MOV.U32 R68, RZ, RZ, RZ ;  /* 0x000000ffff447224 */ /* 0x000fe200078e00ff */
[----:B------:R-:W-:Y:S01]  /*6ae0*/  LOP3.LUT R69, R69, 0x600000, RZ, 0xc0, !PT ;  /* 0x0060000045457812 */ /* 0x000fe200078ec0ff */
[----:B------:R-:W-:Y:S01]  /*6af0*/  IMAD.MOV.U32 R143, RZ, RZ, RZ ;  /* 0x000000ffff8f7224 */ /* 0x000fe200078e00ff */
[----:B------:R-:W-:Y:S01]  /*6b00*/  LOP3.LUT R155, R2, 0x30, R155, 0xf8, !PT ;  /* 0x00000030029b7812 */ /* 0x000fe200078ef89b */
[----:B------:R-:W3:Y:S03]  /*6b10*/  LDCU UR50, c[0x0][0x370] ;  /* 0x00006e00ff3277ac */ /* 0x000ee60008000800 */
[----:B------:R-:W4:Y:S01]  /*6b20*/  LDC.64 R140, c[0x0][0x890] ;  /* 0x00022400ff8c7b82 */ /* 0x000f220000000a00 */
[----:B------:R-:W-:Y:S01]  /*6b30*/  LOP3.LUT R155, R155, 0x1e40, R0, 0xf8, !PT ;  /* 0x00001e409b9b7812 */ /* 0x000fe200078ef800 */
[----:B------:R-:W2:Y:S01]  /*6b40*/  LDCU UR42, c[0x0][0xb0c] ;  /* 0x00016180ff2a77ac */ /* 0x000ea20008000800 */
[----:B------:R-:W2:Y:S05]  /*6b50*/  LDCU UR38, c[0x0][0xb30] ;  /* 0x00016600ff2677ac */ /* 0x000eaa0008000800 */
[----:B------:R-:W2:Y:S01]  /*6b60*/  LDC.64 R136, c[0x0][0x8b0] ;  /* 0x00022c00ff887b82 */ /* 0x000ea20000000a00 */
[----:B-1----:R-:W-:Y:S01]  /*6b70*/  ULEA UR44, UR4, UR44, 0x18 ;  /* 0x0000002c042c7291 */ /* 0x002fe2000f8ec0ff */
[----:B------:R-:W1:Y:S06]  /*6b80*/  LDCU.64 UR4, c[0x0][0xa90] ;  /* 0x00015200ff0477ac */ /* 0x000e6c0008000a00 */
[----:B------:R-:W2:Y:S01]  /*6b90*/  LDC.64 R134, c[0x0][0x8a8] ;  /* 0x00022a00ff867b82 */ /* 0x000ea20000000a00 */
[----:B------:R-:W-:Y:S01]  /*6ba0*/  VIADD R0, R155, UR44 ;  /* 0x0000002c9b007c36 */ /* 0x000fe20008000000 */
[----:B------:R-:W2:Y:S01]  /*6bb0*/  LDCU.64 UR60, c[0x0][0x888] ;  /* 0x00011100ff3c77ac */ /* 0x000ea20008000a00 */
[----:B------:R-:W3:Y:S01]  /*6bc0*/  LDS R4, [UR44+0x300] ;  /* 0x0003002cff047984 */ /* 0x000ee20008000800 */
[----:B------:R-:W2:Y:S01]  /*6bd0*/  LDCU.64 UR40, c[0x0][0xb28] ;  /* 0x00016500ff2877ac */ /* 0x000ea20008000a00 */
[----:B------:R-:W2:Y:S01]  /*6be0*/  LDCU.128 UR52, c[0x0][0xb10] ;  /* 0x00016200ff3477ac */ /* 0x000ea20008000c00 */
[----:B-1----:R-:W-:Y:S01]  /*6bf0*/  IMAD.U32 R159, RZ, RZ, UR4 ;  /* 0x00000004ff9f7e24 */ /* 0x002fe2000f8e00ff */
[----:B------:R-:W-:Y:S01]  /*6c00*/  UIADD3 UR4, UPT, UPT, UR44, 0x2400, URZ ;  /* 0x000024002c047890 */ /* 0x000fe2000fffe0ff */
[----:B------:R-:W-:Y:S01]  /*6c10*/  IMAD.U32 R158, RZ, RZ, UR5 ;  /* 0x00000005ff9e7e24 */ /* 0x000fe2000f8e00ff */
[----:B------:R-:W1:Y:S04]  /*6c20*/  LDCU.128 UR56, c[0x0][0xa80] ;  /* 0x00015000ff3877ac */ /* 0x000e680008000c00 */
[----:B------:R-:W-:Y:S01]  /*6c30*/  MOV R164, UR4 ;  /* 0x0000000400a47c02 */ /* 0x000fe20008000f00 */
[----:B------:R-:W1:Y:S01]  /*6c40*/  LDCU UR49, c[0x0][0x374] ;  /* 0x00006e80ff3177ac */ /* 0x000e620008000800 */
[----:B------:R-:W-:Y:S01]  /*6c50*/  UIADD3 UR62, UPT, UPT, UR44, 0x400, URZ ;  /* 0x000004002c3e7890 */ /* 0x000fe2000fffe0ff */
[C---:B---3--:R-:W-:Y:S01]  /*6c60*/  VIADD R5, R4.reuse, 0x40 ;  /* 0x0000004004057836 */ /* 0x048fe20000000000 */
[----:B------:R-:W-:-:S04]  /*6c70*/  LOP3.LUT R4, R4, 0xffff, RZ, 0xc0, !PT ;  /* 0x0000ffff04047812 */ /* 0x000fc800078ec0ff */
[----:B------:R-:W-:-:S05]  /*6c80*/  LOP3.LUT R5, R5, 0xffff, RZ, 0xc0, !PT ;  /* 0x0000ffff05057812 */ /* 0x000fca00078ec0ff */
[----:B------:R3:W-:Y:S02]  /*6c90*/  STL.64 [R1], R4 ;  /* 0x0000000401007387 */ /* 0x0007e40000100a00 */
[C---:B---3--:R-:W-:Y:S02]  /*6ca0*/  LOP3.LUT R5, R3.reuse, 0x20, RZ, 0xc0, !PT ;  /* 0x0000002003057812 */ /* 0x048fe400078ec0ff */
[----:B------:R-:W-:Y:S02]  /*6cb0*/  LOP3.LUT R3, R3, 0x40, RZ, 0xc0, !PT ;  /* 0x0000004003037812 */ /* 0x000fe400078ec0ff */
[--C-:B------:R-:W-:Y:S02]  /*6cc0*/  IADD3 R154, PT, PT, -R5, 0x400, R0.reuse ;  /* 0x00000400059a7810 */ /* 0x100fe40007ffe100 */
[----:B------:R-:W-:-:S03]  /*6cd0*/  IADD3 R163, PT, PT, -R3, 0x400, R0 ;  /* 0x0000040003a37810 */ /* 0x000fc60007ffe100 */
[----:B-12-4-:R-:W-:-:S07]  /*6ce0*/  IMAD.IADD R162, R154, 0x1, -R3 ;  /* 0x000000019aa27824 */ /* 0x016fce00078e0a03 */
.L_x_143:
[----:B------:R-:W-:Y:S04]  /*6cf0*/  SHF.L.U32 R3, R152, 0x1f, RZ ;  /* 0x0000001f98037819 */ /* 0x000fe800000006ff */
[----:B-1----:R-:W1:Y:S02]  /*6d00*/  SYNCS.PHASECHK.TRANS64.TRYWAIT P0, [UR44+0x2b0], R3 ;  /* 0x0002b003ff0075a7 */ /* 0x002e64000800112c */
[----:B-12---:R-:W-:Y:S05]  /*6d10*/  @!P0 BRA `(.L_x_126) ;  /* 0x00000038005c8947 */ /* 0x006fea0003800000 */
.L_x_249:
[----:B------:R-:W-:Y:S01]  /*6d20*/  LEA R2, R68, UR43, 0x2 ;  /* 0x0000002b44027c11 */ /* 0x000fe2000f8e10ff */
        /* <DEDUP_REMOVED lines=9> */
[----:B------:R-:W-:Y:S09]  /*6dc0*/  UPRMT UR4, URZ, 0x654, UR4 ;  /* 0x00000654ff047896 */ /* 0x000ff20008000004 */
[----:B---3--:R-:W-:Y:S01]  /*6dd0*/  SYNCS.ARRIVE.TRANS64.RED.A1T0 RZ, [UR4], RZ ;  /* 0x000000ffffff79a7 */ /* 0x008fe20008100404 */
[----:B------:R-:W5:Y:S01]  /*6de0*/  LDL R2, [R2] ;  /* 0x0000000002027983 */ /* 0x000f620000100800 */
[----:B--2---:R-:W-:Y:S11]  /*6df0*/  LOP3.LUT P0, RZ, R6, 0x1, RZ, 0xc0, !PT ;  /* 0x0000000106ff7812 */ /* 0x004ff6000780c0ff */
[----:B------:R-:W-:Y:S02]  /*6e00*/  @!UPT UIADD3 URZ, UPT, UPT, URZ, URZ, URZ ;  /* 0x000000fffffff290 */ /* 0x000fe4000fffe0ff */
[----:B------:R-:W-:Y:S01]  /*6e10*/  VOTEU.ANY UP1, P0 ;  /* 0x0000000000ff7886 */ /* 0x000fe20000020100 */
[----:B------:R-:W-:Y:S01]  /*6e20*/  PLOP3.LUT P0, PT, PT, PT, UP1, 0x80, 0x8 ;  /* 0x000000000008781c */ /* 0x000fe20003f0f018 */
[----:B------:R-:W-:Y:S11]  /*6e30*/  UP2UR UR48, UPR, URZ, 0x2 ;  /* 0x00000002ff307883 */ /* 0x000ff60008000000 */
[----:B------:R-:W-:Y:S01]  /*6e40*/  @!UPT UIADD3 URZ, UPT, UPT, URZ, URZ, URZ ;  /* 0x000000fffffff290 */ /* 0x000fe2000fffe0ff */
[----:B-1----:R-:W-:Y:S02]  /*6e50*/  @P0 MOV R3, R4 ;  /* 0x0000000400030202 */ /* 0x002fe40000000f00 */
[----:B------:R-:W-:Y:S02]  /*6e60*/  @P0 LOP3.LUT R0, R5, 0xffff, RZ, 0xc0, !PT ;  /* 0x0000ffff05000812 */ /* 0x000fe400078ec0ff */
[----:B------:R-:W-:Y:S02]  /*6e70*/  @P0 R2UR UR5, R3 ;  /* 0x00000000030502ca */ /* 0x000fe400000e0000 */
[----:B------:R-:W-:Y:S11]  /*6e80*/  @P0 R2UR UR4, R0 ;  /* 0x00000000000402ca */ /* 0x000ff600000e0000 */
[----:B------:R-:W-:Y:S02]  /*6e90*/  @UP1 UMOV UR37, UR5 ;  /* 0x0000000500251c82 */ /* 0x000fe40008000000 */
[----:B------:R-:W-:Y:S01]  /*6ea0*/  @UP1 UMOV UR36, UR4 ;  /* 0x0000000400241c82 */ /* 0x000fe20008000000 */
[----:B------:R-:W-:Y:S05]  /*6eb0*/  BRA.U !UP0, `(.L_x_127) ;  /* 0x0000000108cc7547 */ /* 0x000fea000b800000 */
[----:B------:R-:W1:Y:S01]  /*6ec0*/  LDCU UR9, c[0x0][0xb20] ;  /* 0x00016400ff0977ac */ /* 0x000e620008000800 */
[----:B------:R-:W-:Y:S02]  /*6ed0*/  UIMAD.WIDE.U32 UR4, UR49, UR55, URZ ;  /* 0x00000037310472a5 */ /* 0x000fe4000f8e00ff */
[----:B------:R-:W-:Y:S02]  /*6ee0*/  UIMAD.WIDE.U32 UR6, UR50, UR52, URZ ;  /* 0x00000034320672a5 */ /* 0x000fe4000f8e00ff */
[----:B------:R-:W-:Y:S02]  /*6ef0*/  UIMAD.WIDE.U32 UR10, UR36, UR55, URZ ;  /* 0x00000037240a72a5 */ /* 0x000fe4000f8e00ff */
[----:B------:R-:W-:Y:S02]  /*6f00*/  UISETP.NE.AND UP0, UPT, UR54, 0x1, UPT ;  /* 0x000000013600788c */ /* 0x000fe4000bf05270 */
[----:B------:R-:W-:Y:S02]  /*6f10*/  UISETP.NE.AND UP1, UPT, UR42, 0x1, UPT ;  /* 0x000000012a00788c */ /* 0x000fe4000bf25270 */
[----:B------:R-:W-:Y:S02]  /*6f20*/  UISETP.NE.AND UP2, UPT, UR39, 0x1, UPT ;  /* 0x000000012700788c */ /* 0x000fe4000bf45270 */
[----:B------:R-:W-:Y:S01]  /*6f30*/  UIMAD.WIDE.U32 UR12, UR37, UR52, URZ ;  /* 0x00000034250c72a5 */ /* 0x000fe2000f8e00ff */
[----:B------:R-:W-:Y:S01]  /*6f40*/  UMOV UR4, UR5 ;  /* 0x0000000500047c82 */ /* 0x000fe20008000000 */
[----:B------:R-:W-:Y:S01]  /*6f50*/  UMOV UR6, UR11 ;  /* 0x0000000b00067c82 */ /* 0x000fe20008000000 */
[----:B-1----:R-:W-:Y:S03]  /*6f60*/  USHF.R.U32.HI UR8, URZ, UR9, UR4 ;  /* 0x00000009ff087299 */ /* 0x002fe60008011604 */
[----:B------:R-:W-:Y:S02]  /*6f70*/  UMOV UR4, UR7 ;  /* 0x0000000700047c82 */ /* 0x000fe40008000000 */
[----:B------:R-:W-:Y:S02]  /*6f80*/  USHF.R.U32.HI UR5, URZ, UR53, UR4 ;  /* 0x00000035ff057299 */ /* 0x000fe40008011604 */
[----:B------:R-:W-:Y:S02]  /*6f90*/  USEL UR4, UR49, UR8, !UP0 ;  /* 0x0000000831047287 */ /* 0x000fe4000c000000 */
[----:B------:R-:W-:Y:S02]  /*6fa0*/  USHF.R.U32.HI UR8, URZ, UR9, UR6 ;  /* 0x00000009ff087299 */ /* 0x000fe40008011606 */
[----:B------:R-:W-:Y:S02]  /*6fb0*/  UIMAD.WIDE.U32 UR6, UR4, UR40, URZ ;  /* 0x00000028040672a5 */ /* 0x000fe4000f8e00ff */
[----:B------:R-:W-:Y:S02]  /*6fc0*/  USEL UR9, UR50, UR5, !UP1 ;  /* 0x0000000532097287 */ /* 0x000fe4000c800000 */
[----:B------:R-:W-:Y:S02]  /*6fd0*/  USEL UR8, UR36, UR8, !UP0 ;  /* 0x0000000824087287 */ /* 0x000fe4000c000000 */
[----:B------:R-:W-:Y:S01]  /*6fe0*/  UIMAD.WIDE.U32 UR10, UR9, UR40, URZ ;  /* 0x00000028090a72a5 */ /* 0x000fe2000f8e00ff */
[----:B------:R-:W-:Y:S01]  /*6ff0*/  UMOV UR6, UR7 ;  /* 0x0000000700067c82 */ /* 0x000fe20008000000 */
[----:B------:R-:W-:Y:S01]  /*7000*/  UMOV UR5, UR13 ;  /* 0x0000000d00057c82 */ /* 0x000fe20008000000 */
[----:B------:R-:W-:Y:S02]  /*7010*/  @UP2 USHF.R.U32.HI UR4, URZ, UR41, UR6 ;  /* 0x00000029ff042299 */ /* 0x000fe40008011606 */
[----:B------:R-:W-:Y:S02]  /*7020*/  USHF.R.U32.HI UR5, URZ, UR53, UR5 ;  /* 0x00000035ff057299 */ /* 0x000fe40008011605 */
[----:B------:R-:W-:Y:S02]  /*7030*/  UIMAD UR4, UR39, UR4, URZ ;  /* 0x00000004270472a4 */ /* 0x000fe4000f8e02ff */
[----:B------:R-:W-:Y:S02]  /*7040*/  USEL UR5, UR37, UR5, !UP1 ;  /* 0x0000000525057287 */ /* 0x000fe4000c800000 */
[----:B------:R-:W-:Y:S01]  /*7050*/  UISETP.GE.AND UP0, UPT, UR8, UR4, UPT ;  /* 0x000000040800728c */ /* 0x000fe2000bf06270 */
[----:B------:R-:W-:Y:S01]  /*7060*/  UMOV UR6, UR11 ;  /* 0x0000000b00067c82 */ /* 0x000fe20008000000 */
[----:B------:R-:W-:Y:S02]  /*7070*/  UIMAD.WIDE.U32 UR10, UR8, UR40, URZ ;  /* 0x00000028080a72a5 */ /* 0x000fe4000f8e00ff */
[----:B------:R-:W-:Y:S04]  /*7080*/  @UP2 USHF.R.U32.HI UR9, URZ, UR41, UR6 ;  /* 0x00000029ff092299 */ /* 0x000fe80008011606 */
[----:B------:R-:W-:Y:S01]  /*7090*/  UIMAD UR6, UR39, UR9, URZ ;  /* 0x00000009270672a4 */ /* 0x000fe2000f8e02ff */
[----:B------:R-:W-:Y:S03]  /*70a0*/  UMOV UR4, UR11 ;  /* 0x0000000b00047c82 */ /* 0x000fe60008000000 */
[----:B------:R-:W-:Y:S02]  /*70b0*/  UISETP.GE.OR UP0, UPT, UR5, UR6, UP0 ;  /* 0x000000060500728c */ /* 0x000fe40008706670 */
[----:B------:R-:W-:Y:S02]  /*70c0*/  USHF.R.U32.HI UR4, URZ, UR41, UR4 ;  /* 0x00000029ff047299 */ /* 0x000fe40008011604 */
[----:B------:R-:W-:Y:S02]  /*70d0*/  UIMAD.WIDE.U32 UR6, UR5, UR40, URZ ;  /* 0x00000028050672a5 */ /* 0x000fe4000f8e00ff */
[----:B------:R-:W-:Y:S02]  /*70e0*/  USEL UR11, UR8, UR4, !UP2 ;  /* 0x00000004080b7287 */ /* 0x000fe4000d000000 */
[----:B------:R-:W-:Y:S02]  /*70f0*/  UIADD3 UR6, UPT, UPT, -UR5, URZ, URZ ;  /* 0x000000ff05067290 */ /* 0x000fe4000fffe1ff */
[----:B------:R-:W-:Y:S02]  /*7100*/  UIADD3 UR10, UPT, UPT, -UR11, URZ, URZ ;  /* 0x000000ff0b0a7290 */ /* 0x000fe4000fffe1ff */
[----:B------:R-:W-:Y:S02]  /*7110*/  UIMAD UR6, UR42, UR6, UR37 ;  /* 0x000000062a0672a4 */ /* 0x000fe4000f8e0225 */
[----:B------:R-:W-:Y:S01]  /*7120*/  UIMAD UR10, UR39, UR10, UR8 ;  /* 0x0000000a270a72a4 */ /* 0x000fe2000f8e0208 */
[----:B------:R-:W-:Y:S01]  /*7130*/  @!UP0 UMOV UR4, UR7 ;  /* 0x0000000700048c82 */ /* 0x000fe20008000000 */
[----:B------:R-:W-:Y:S02]  /*7140*/  UIADD3 UR7, UPT, UPT, -UR8, URZ, URZ ;  /* 0x000000ff08077290 */ /* 0x000fe4000fffe1ff */
[----:B------:R-:W-:Y:S04]  /*7150*/  @!UP0 USHF.R.U32.HI UR4, URZ, UR41, UR4 ;  /* 0x00000029ff048299 */ /* 0x000fe80008011604 */
[----:B------:R-:W-:Y:S04]  /*7160*/  @!UP0 USEL UR4, UR5, UR4, !UP2 ;  /* 0x0000000405048287 */ /* 0x000fe8000d000000 */
[----:B------:R-:W-:Y:S02]  /*7170*/  @!UP0 UIMAD UR9, UR9, UR10, UR4 ;  /* 0x0000000a090982a4 */ /* 0x000fe4000f8e0204 */
[----:B------:R-:W-:Y:S02]  /*7180*/  @!UP0 UIADD3 UR10, UPT, UPT, UR11, -UR4, URZ ;  /* 0x800000040b0a8290 */ /* 0x000fe4000fffe0ff */
[----:B------:R-:W-:Y:S02]  /*7190*/  UIMAD UR4, UR54, UR7, UR36 ;  /* 0x00000007360472a4 */ /* 0x000fe4000f8e0224 */
[----:B------:R-:W-:Y:S03]  /*71a0*/  @!UP0 UIMAD UR8, UR10, UR39, UR5 ;  /* 0x000000270a0882a4 */ /* 0x000fe6000f8e0205 */
[----:B------:R-:W-:Y:S02]  /*71b0*/  @!UP0 UMOV UR5, UR9 ;  /* 0x0000000900058c82 */ /* 0x000fe40008000000 */
[----:B------:R-:W-:Y:S02]  /*71c0*/  UIMAD UR37, UR5, UR42, UR6 ;  /* 0x0000002a052572a4 */ /* 0x000fe4000f8e0206 */
[----:B------:R-:W-:Y:S11]  /*71d0*/  UIMAD UR36, UR8, UR54, UR4 ;  /* 0x00000036082472a4 */ /* 0x000ff6000f8e0204 */
[----:B------:R-:W-:Y:S01]  /*71e0*/  @!UPT UIADD3 URZ, UPT, UPT, URZ, URZ, URZ ;  /* 0x000000fffffff290 */ /* 0x000fe2000fffe0ff */
.L_x_127:
[----:B------:R-:W-:Y:S01]  /*71f0*/  UISETP.NE.AND UP0, UPT, UR38, 0x1, UPT ;  /* 0x000000012600788c */ /* 0x000fe2000bf05270 */
[----:B------:R-:W-:Y:S04]  /*7200*/  @P0 SHF.R.U32.HI R4, RZ, 0x10, R5 ;  /* 0x00000010ff040819 */ /* 0x000fe80000011605 */
[----:B------:R-:W-:Y:S06]  /*7210*/  @P0 R2UR UR51, R4 ;  /* 0x00000000043302ca */ /* 0x000fec00000e0000 */
[----:B------:R-:W1:Y:S01]  /*7220*/  @!UP0 LDCU.128 UR12, c[0x0][0xb10] ;  /* 0x00016200ff0c87ac */ /* 0x000e620008000c00 */
[----:B------:R-:W2:Y:S01]  /*7230*/  @!UP0 LDCU UR5, c[0x0][0xb0c] ;  /* 0x00016180ff0587ac */ /* 0x000ea20008000800 */
[----:B------:R-:W3:Y:S01]  /*7240*/  @!UP0 LDCU UR10, c[0x0][0xb20] ;  /* 0x00016400ff0a87ac */ /* 0x000ee20008000800 */
[----:B-1----:R-:W-:Y:S02]  /*7250*/  UIMAD.WIDE.U32 UR8, UR37, UR12, URZ ;  /* 0x0000000c250872a5 */ /* 0x002fe4000f8e00ff */
[----:B------:R-:W-:Y:S02]  /*7260*/  UIMAD.WIDE.U32 UR6, UR36, UR15, URZ ;  /* 0x0000000f240672a5 */ /* 0x000fe4000f8e00ff */
[----:B------:R-:W-:Y:S03]  /*7270*/  @!UP0 UISETP.NE.AND UP1, UPT, UR14, 0x1, UPT ;  /* 0x000000010e00888c */ /* 0x000fe6000bf25270 */
[----:B------:R-:W-:Y:S01]  /*7280*/  @!UP0 UMOV UR4, UR9 ;  /* 0x0000000900048c82 */ /* 0x000fe20008000000 */
[----:B--2---:R-:W-:Y:S02]  /*7290*/  @!UP0 UISETP.NE.AND UP2, UPT, UR5, 0x1, UPT ;  /* 0x000000010500888c */ /* 0x004fe4000bf45270 */
[----:B------:R-:W-:Y:S01]  /*72a0*/  @!UP0 USHF.R.U32.HI UR4, URZ, UR13, UR4 ;  /* 0x0000000dff048299 */ /* 0x000fe20008011604 */
[----:B------:R-:W-:Y:S02]  /*72b0*/  @!UP0 UMOV UR6, UR7 ;  /* 0x0000000700068c82 */ /* 0x000fe40008000000 */
[----:B---3--:R-:W-:Y:S02]  /*72c0*/  @!UP0 USHF.R.U32.HI UR6, URZ, UR10, UR6 ;  /* 0x0000000aff068299 */ /* 0x008fe40008011606 */
[----:B------:R-:W-:Y:S02]  /*72d0*/  @!UP0 USEL UR7, UR37, UR4, !UP2 ;  /* 0x0000000425078287 */ /* 0x000fe4000d000000 */
[----:B------:R-:W-:Y:S04]  /*72e0*/  @!UP0 USEL UR6, UR36, UR6, !UP1 ;  /* 0x0000000624068287 */ /* 0x000fe8000c800000 */
[----:B------:R-:W-:Y:S02]  /*72f0*/  @!UP0 UIADD3 UR4, UPT, UPT, -UR7, UR6, URZ ;  /* 0x0000000607048290 */ /* 0x000fe4000fffe1ff */
[----:B------:R-:W-:Y:S02]  /*7300*/  @!UP0 UIADD3 UR6, UPT, UPT, UR7, -UR6, URZ ;  /* 0x8000000607068290 */ /* 0x000fe4000fffe0ff */
[----:B------:R-:W-:Y:S02]  /*7310*/  @!UP0 UIMAD UR37, UR4, UR5, UR37 ;  /* 0x00000005042582a4 */ /* 0x000fe4000f8e0225 */
[----:B------:R-:W-:Y:S02]  /*7320*/  @!UP0 UIMAD UR36, UR6, UR14, UR36 ;  /* 0x0000000e062482a4 */ /* 0x000fe4000f8e0224 */
[----:B------:R-:W-:Y:S09]  /*7330*/  ULOP3.LUT UP0, URZ, UR62, 0x1b0, URZ, 0xc0, !UPT ;  /* 0x000001b03eff7892 */ /* 0x000ff2000f80c0ff */
[----:B------:R-:W-:Y:S05]  /*7340*/  BRA.U !UP0, `(.L_x_128) ;  /* 0x0000000108407547 */ /* 0x000fea000b800000 */
[----:B------:R-:W1:Y:S01]  /*7350*/  LDCU.64 UR8, c[0x4][0x80] ;  /* 0x01001000ff0877ac */ /* 0x000e620008000a00 */
[----:B------:R-:W-:Y:S01]  /*7360*/  MOV R15, 0x0 ;  /* 0x00000000000f7802 */ /* 0x000fe20000000f00 */
[----:B------:R-:W-:Y:S02]  /*7370*/  HFMA2 R12, -RZ, RZ, 0, 5.9604644775390625e-08 ;  /* 0x00000001ff0c7431 */ /* 0x000fe400000001ff */
[----:B------:R-:W-:Y:S02]  /*7380*/  IMAD.MOV.U32 R8, RZ, RZ, 0x70 ;  /* 0x00000070ff087424 */ /* 0x000fe400078e00ff */
[----:B------:R-:W-:Y:S01]  /*7390*/  IMAD.MOV.U32 R13, RZ, RZ, RZ ;  /* 0x000000ffff0d7224 */ /* 0x000fe200078e00ff */
[----:B------:R-:W2:Y:S01]  /*73a0*/  LDCU.64 UR6, c[0x4][0x88] ;  /* 0x01001100ff0677ac */ /* 0x000ea20008000a00 */
[----:B------:R-:W3:Y:S01]  /*73b0*/  LDC.64 R14, c[0x4][R15] ;  /* 0x010000000f0e7b82 */ /* 0x000ee20000000a00 */
[----:B------:R-:W4:Y:S01]  /*73c0*/  LDCU.64 UR4, c[0x4][0x8] ;  /* 0x01000100ff0477ac */ /* 0x000f220008000a00 */
[----:B-1----:R-:W-:Y:S01]  /*73d0*/  MOV R5, UR9 ;  /* 0x0000000900057c02 */ /* 0x002fe20008000f00 */
[----:B------:R-:W-:Y:S01]  /*73e0*/  IMAD.U32 R4, RZ, RZ, UR8 ;  /* 0x00000008ff047e24 */ /* 0x000fe2000f8e00ff */
[----:B--2---:R-:W-:Y:S01]  /*73f0*/  MOV R7, UR7 ;  /* 0x0000000700077c02 */ /* 0x004fe20008000f00 */
[----:B------:R-:W-:Y:S01]  /*7400*/  IMAD.U32 R6, RZ, RZ, UR6 ;  /* 0x00000006ff067e24 */ /* 0x000fe2000f8e00ff */
[----:B----4-:R-:W-:Y:S01]  /*7410*/  MOV R11, UR5 ;  /* 0x00000005000b7c02 */ /* 0x010fe20008000f00 */
[----:B------:R-:W-:Y:S02]  /*7420*/  IMAD.U32 R10, RZ, RZ, UR4 ;  /* 0x00000004ff0a7e24 */ /* 0x000fe4000f8e00ff */
[----:B------:R-:W-:Y:S07]  /*7430*/  LEPC R20, `(.L_x_128) ;  /* 0x000000001014794e */ /* 0x000fee0000000000 */
[----:B---3-5:R-:W-:Y:S05]  /*7440*/  CALL.ABS.NOINC R14 ;  /* 0x000000000e007343 */ /* 0x028fea0003c00000 */
.L_x_128:
[----:B------:R-:W-:Y:S01]  /*7450*/  LOP3.LUT P0, RZ, R164, 0x1b0, RZ, 0xc0, !PT ;  /* 0x000001b0a4ff7812 */ /* 0x000fe2000780c0ff */
[----:B------:R-:W-:Y:S11]  /*7460*/  BSSY.RECONVERGENT B6, `(.L_x_129) ;  /* 0x0000013000067945 */ /* 0x000ff60003800200 */
[----:B------:R-:W-:Y:S01]  /*7470*/  @!UPT UIADD3 URZ, UPT, UPT, URZ, URZ, URZ ;  /* 0x000000fffffff290 */ /* 0x000fe2000fffe0ff */
[----:B------:R-:W-:Y:S05]  /*7480*/  @!P0 BRA `(.L_x_130) ;  /* 0x0000000000408947 */ /* 0x000fea0003800000 */
        /* <DEDUP_REMOVED lines=16> */
.L_x_130:
[----:B------:R-:W-:Y:S05]  /*7590*/  BSYNC.RECONVERGENT B6 ;  /* 0x0000000000067941 */ /* 0x000fea0003800200 */
.L_x_129:
[----:B------:R-:W-:Y:S02]  /*75a0*/  R2UR UR4, R161 ;  /* 0x00000000a10472ca */ /* 0x000fe400000e0000 */
[----:B------:R-:W-:Y:S02]  /*75b0*/  ISETP.NE.U32.AND P3, PT, R140, RZ, PT ;  /* 0x000000ff8c00720c */ /* 0x000fe40003f65070 */
[----:B------:R-:W-:Y:S02]  /*75c0*/  ISETP.NE.U32.AND P4, PT, R136, RZ, PT ;  /* 0x000000ff8800720c */ /* 0x000fe40003f85070 */
[----:B------:R-:W-:Y:S02]  /*75d0*/  ISETP.NE.AND.EX P3, PT, R141, RZ, PT, P3 ;  /* 0x000000ff8d00720c */ /* 0x000fe40003f65330 */
[----:B------:R-:W-:Y:S02]  /*75e0*/  PLOP3.LUT P1, PT, PT, PT, PT, 0x8, 0x80 ;  /* 0x000000000080781c */ /* 0x000fe40003f2e170 */
[----:B------:R-:W-:Y:S03]  /*75f0*/  ISETP.NE.AND.EX P4, PT, R137, RZ, PT, P4 ;  /* 0x000000ff8900720c */ /* 0x000fe60003f85340 */
[----:B------:R-:W-:Y:S06]  /*7600*/  UISETP.NE.AND UP1, UPT, UR4, URZ, UPT ;  /* 0x000000ff0400728c */ /* 0x000fec000bf25270 */
[----:B------:R-:W-:Y:S05]  /*7610*/  PLOP3.LUT P0, PT, PT, PT, UP1, 0x80, 0x8 ;  /* 0x000000000008781c */ /* 0x000fea0003f0f018 */
[----:B------:R-:W1:Y:S08]  /*7620*/  @UP1 LDCU.64 UR4, c[0x0][0x888] ;  /* 0x00011100ff0417ac */ /* 0x000e700008000a00 */
[----:B------:R-:W-:Y:S01]  /*7630*/  @P0 PLOP3.LUT P1, PT, P3, PT, PT, 0x80, 0x8 ;  /* 0x000000000008081c */ /* 0x000fe20001f2f070 */
[----:B-1----:R-:W-:Y:S04]  /*7640*/  @UP1 UISETP.NE.U32.AND UP0, UPT, UR4, URZ, UPT ;  /* 0x000000ff0400128c */ /* 0x002fe8000bf05070 */
[----:B------:R-:W-:Y:S04]  /*7650*/  @UP1 UISETP.NE.AND.EX UP0, UPT, UR5, URZ, UPT, UP0 ;  /* 0x000000ff0500128c */ /* 0x000fe8000bf05300 */
[----:B------:R-:W-:Y:S01]  /*7660*/  @UP1 USEL UR4, URZ, 0xffffffff, UP0 ;  /* 0xffffffffff041887 */ /* 0x000fe20008000000 */
[----:B------:R-:W-:Y:S11]  /*7670*/  @!P3 BRA `(.L_x_131) ;  /* 0x000000000030b947 */ /* 0x000ff60003800000 */
[----:B------:R-:W-:Y:S01]  /*7680*/  ISETP.NE.U32.AND P2, PT, R138, RZ, PT ;  /* 0x000000ff8a00720c */ /* 0x000fe20003f45070 */
[----:B------:R-:W1:Y:S01]  /*7690*/  LDCU.64 UR6, c[0x0][0x358] ;  /* 0x00006b00ff0677ac */ /* 0x000e620008000a00 */
[----:B------:R-:W-:Y:S02]  /*76a0*/  IMAD.MOV.U32 R156, RZ, RZ, 0x1 ;  /* 0x00000001ff9c7424 */ /* 0x000fe400078e00ff */
[----:B------:R-:W-:Y:S11]  /*76b0*/  ISETP.NE.AND.EX P2, PT, R139, RZ, PT, P2 ;  /* 0x000000ff8b00720c */ /* 0x000ff60003f45320 */
[----:B------:R-:W-:Y:S02]  /*76c0*/  @!UPT UIADD3 URZ, UPT, UPT, URZ, URZ, URZ ;  /* 0x000000fffffff290 */ /* 0x000fe4000fffe0ff */
[----:B------:R-:W2:Y:S01]  /*76d0*/  @P2 LDC.64 R4, c[0x0][0x888] ;  /* 0x00022200ff042b82 */ /* 0x000ea20000000a00 */
[----:B------:R-:W-:Y:S04]  /*76e0*/  @P2 IMAD R0, R140, UR46, RZ ;  /* 0x0000002e8c002c24 */ /* 0x000fe8000f8e02ff */
[----:B--2---:R-:W-:Y:S04]  /*76f0*/  @P2 IMAD.WIDE R4, R0, 0x4, R4 ;  /* 0x0000000400042825 */ /* 0x004fe800078e0204 */
[----:B------:R-:W-:Y:S01]  /*7700*/  HFMA2 R0, -RZ, RZ, 0, 5.9604644775390625e-08 ;  /* 0x00000001ff007431 */ /* 0x000fe200000001ff */
[----:B-1---5:R1:W5:Y:S04]  /*7710*/  @P2 LDG.E R71, desc[UR6][R4.64] ;  /* 0x0000000604472981 */ /* 0x022368000c1e1900 */
[----:B------:R-:W-:Y:S01]  /*7720*/  @!P2 PRMT R156, R0, 0x7610, R156 ;  /* 0x00007610009ca816 */ /* 0x000fe2000000009c */
[----:B-1----:R-:W2:Y:S06]  /*7730*/  @!P2 LDC R71, c[0x0][0x880] ;  /* 0x00022000ff47ab82 */ /* 0x002eac0000000800 */
.L_x_131:
[----:B------:R-:W-:Y:S05]  /*7740*/  @!P4 BRA `(.L_x_132) ;  /* 0x000000000024c947 */ /* 0x000fea0003800000 */
[----:B------:R-:W-:Y:S01]  /*7750*/  ISETP.NE.U32.AND P2, PT, R134, RZ, PT ;  /* 0x000000ff8600720c */ /* 0x000fe20003f45070 */
[----:B------:R-:W1:Y:S03]  /*7760*/  LDCU.64 UR6, c[0x0][0x358] ;  /* 0x00006b00ff0677ac */ /* 0x000e660008000a00 */
[----:B------:R-:W-:Y:S11]  /*7770*/  ISETP.NE.AND.EX P2, PT, R135, RZ, PT, P2 ;  /* 0x000000ff8700720c */ /* 0x000ff60003f45320 */
[----:B------:R-:W-:Y:S02]  /*7780*/  @!UPT UIADD3 URZ, UPT, UPT, URZ, URZ, URZ ;  /* 0x000000fffffff290 */ /* 0x000fe4000fffe0ff */
[----:B------:R-:W3:Y:S01]  /*7790*/  @P2 LDC.64 R4, c[0x0][0x8a8] ;  /* 0x00022a00ff042b82 */ /* 0x000ee20000000a00 */
[----:B------:R-:W-:Y:S04]  /*77a0*/  @P2 IMAD R0, R136, UR46, RZ ;  /* 0x0000002e88002c24 */ /* 0x000fe8000f8e02ff */
[----:B---3--:R-:W-:Y:S05]  /*77b0*/  @P2 IMAD.WIDE R4, R0, 0x4, R4 ;  /* 0x0000000400042825 */ /* 0x008fea00078e0204 */
[----:B-1---5:R1:W5:Y:S02]  /*77c0*/  @P2 LDG.E R70, desc[UR6][R4.64] ;  /* 0x0000000604462981 */ /* 0x022364000c1e1900 */
[----:B-1----:R-:W3:Y:S02]  /*77d0*/  @!P2 LDC R70, c[0x0][0x8a0] ;  /* 0x00022800ff46ab82 */ /* 0x002ee40000000800 */
.L_x_132:
[----:B--2--5:R-:W-:Y:S01]  /*77e0*/  @P0 FSETP.NEU.AND P4, PT, R71, RZ, PT ;  /* 0x000000ff4700020b */ /* 0x024fe20003f8d000 */
[----:B------:R-:W-:Y:S01]  /*77f0*/  IMAD.U32 R3, RZ, RZ, UR4 ;  /* 0x00000004ff037e24 */ /* 0x000fe2000f8e00ff */
[----:B------:R-:W-:Y:S01]  /*7800*/  @P0 LOP3.LUT P2, RZ, R156, 0xff, RZ, 0xc0, !PT ;  /* 0x000000ff9cff0812 */ /* 0x000fe2000784c0ff */
[----:B------:R-:W-:Y:S01]  /*7810*/  BSSY B1, `(.L_x_133) ;  /* 0x000003e000017945 */ /* 0x000fe20003800000 */
[----:B------:R-:W-:Y:S01]  /*7820*/  @P0 SEL R4, RZ, 0xffffffff, P4 ;  /* 0xffffffffff040807 */ /* 0x000fe20002000000 */
[----:B------:R-:W-:Y:S01]  /*7830*/  IMAD.IADD R64, R69, 0x1, R2 ;  /* 0x0000000145407824 */ /* 0x000fe200078e0202 */
[----:B------:R-:W-:Y:S02]  /*7840*/  LEA R165, R68, UR44, 0x3 ;  /* 0x0000002c44a57c11 */ /* 0x000fe4000f8e18ff */
[----:B------:R-:W-:Y:S02]  /*7850*/  CS2R R130, SRZ ;  /* 0x0000000000827805 */ /* 0x000fe4000001ff00 */
[----:B------:R-:W-:Y:S02]  /*7860*/  @P1 SEL R4, R3, R4, !P2 ;  /* 0x0000000403041207 */ /* 0x000fe40005000000 */
[----:B------:R-:W-:Y:S02]  /*7870*/  CS2R R128, SRZ ;  /* 0x0000000000807805 */ /* 0x000fe4000001ff00 */
[----:B------:R-:W-:Y:S02]  /*7880*/  SHF.L.U32 R0, R153, 0x1f, RZ ;  /* 0x0000001f99007819 */ /* 0x000fe400000006ff */
[----:B------:R-:W-:Y:S02]  /*7890*/  CS2R R118, SRZ ;  /* 0x0000000000767805 */ /* 0x000fe4000001ff00 */
[----:B------:R-:W-:Y:S02]  /*78a0*/  @P0 LOP3.LUT R4, R4, 0x1, RZ, 0xc0, !PT ;  /* 0x0000000104040812 */ /* 0x000fe400078ec0ff */
[----:B------:R-:W-:Y:S02]  /*78b0*/  CS2R R116, SRZ ;  /* 0x0000000000747805 */ /* 0x000fe4000001ff00 */
[----:B------:R-:W-:Y:S02]  /*78c0*/  PLOP3.LUT P5, PT, PT, PT, PT, 0x8, 0x80 ;  /* 0x000000000080781c */ /* 0x000fe40003fae170 */
[----:B------:R-:W-:Y:S02]  /*78d0*/  CS2R R102, SRZ ;  /* 0x0000000000667805 */ /* 0x000fe4000001ff00 */
[----:B------:R-:W-:Y:S02]  /*78e0*/  ISETP.NE.U32.OR P1, PT, R4, 0x1, !P0 ;  /* 0x000000010400780c */ /* 0x000fe40004725470 */
[----:B------:R-:W-:Y:S02]  /*78f0*/  CS2R R100, SRZ ;  /* 0x0000000000647805 */ /* 0x000fe4000001ff00 */
[----:B------:R-:W-:Y:S02]  /*7900*/  CS2R R86, SRZ ;  /* 0x0000000000567805 */ /* 0x000fe4000001ff00 */
[----:B------:R-:W-:Y:S07]  /*7910*/  CS2R R84, SRZ ;  /* 0x0000000000547805 */ /* 0x000fee000001ff00 */
[----:B------:R-:W-:Y:S04]  /*7920*/  @P1 SHF.L.U32 R5, R143, 0x1f, RZ ;  /* 0x0000001f8f051819 */ /* 0x000fe800000006ff */
[----:B------:R-:W1:Y:S01]  /*7930*/  @P1 SYNCS.PHASECHK.TRANS64.TRYWAIT P0, [UR44+0x290], R5 ;  /* 0x00029005ff0015a7 */ /* 0x000e62000800112c */
[----:B------:R2:W4:Y:S01]  /*7940*/  SYNCS.PHASECHK.TRANS64.TRYWAIT P4, [R165+URZ+0x2c0], R0 ;  /* 0x0002c000a50075a7 */ /* 0x00052200080811ff */
[----:B-1----:R-:W-:Y:S01]  /*7950*/  @P1 PLOP3.LUT P5, PT, P0, PT, PT, 0x8, 0x80 ;  /* 0x000000000080181c */ /* 0x002fe200007ae170 */
[----:B------:R-:W-:Y:S01]  /*7960*/  @!UPT UIADD3 URZ, UPT, UPT, URZ, URZ, URZ ;  /* 0x000000fffffff290 */ /* 0x000fe2000fffe0ff */
[----:B--2-4-:R-:W-:Y:S11]  /*7970*/  @!P1 BRA `(.L_x_134) ;  /* 0x00000000009c9947 */ /* 0x014ff60003800000 */
[----:B------:R-:W-:Y:S01]  /*7980*/  ISETP.NE.U32.AND P0, PT, RZ, UR60, PT ;  /* 0x0000003cff007c0c */ /* 0x000fe2000bf05070 */
[----:B------:R-:W-:Y:S01]  /*7990*/  BSSY B0, `(.L_x_135) ;  /* 0x0000016000007945 */ /* 0x000fe20003800000 */
[----:B------:R-:W-:Y:S02]  /*79a0*/  FSETP.NEU.AND P2, PT, R71, RZ, PT ;  /* 0x000000ff4700720b */ /* 0x000fe40003f4d000 */
[----:B------:R-:W-:Y:S02]  /*79b0*/  CS2R R86, SRZ ;  /* 0x0000000000567805 */ /* 0x000fe4000001ff00 */
[----:B------:R-:W-:Y:S02]  /*79c0*/  ISETP.NE.AND.EX P0, PT, RZ, UR61, PT, P0 ;  /* 0x0000003dff007c0c */ /* 0x000fe4000bf05300 */
[----:B------:R-:W-:Y:S02]  /*79d0*/  CS2R R84, SRZ ;  /* 0x0000000000547805 */ /* 0x000fe4000001ff00 */
[----:B------:R-:W-:Y:S02]  /*79e0*/  LOP3.LUT P1, RZ, R156, 0xff, RZ, 0xc0, !PT ;  /* 0x000000ff9cff7812 */ /* 0x000fe4000782c0ff */
[----:B------:R-:W-:Y:S02]  /*79f0*/  CS2R R102, SRZ ;  /* 0x0000000000667805 */ /* 0x000fe4000001ff00 */
[----:B------:R-:W-:Y:S02]  /*7a00*/  SEL R2, RZ, 0xffffffff, P2 ;  /* 0xffffffffff027807 */ /* 0x000fe40001000000 */
[----:B------:R-:W-:Y:S02]  /*7a10*/  CS2R R100, SRZ ;  /* 0x0000000000647805 */ /* 0x000fe4000001ff00 */
[----:B------:R-:W-:Y:S02]  /*7a20*/  SEL R3, RZ, 0xffffffff, P0 ;  /* 0xffffffffff037807 */ /* 0x000fe40000000000 */
[----:B------:R-:W-:Y:S02]  /*7a30*/  CS2R R118, SRZ ;  /* 0x0000000000767805 */ /* 0x000fe4000001ff00 */
[----:B------:R-:W-:Y:S02]  /*7a40*/  CS2R R116, SRZ ;  /* 0x0000000000747805 */ /* 0x000fe4000001ff00 */
[----:B------:R-:W-:Y:S02]  /*7a50*/  CS2R R130, SRZ ;  /* 0x0000000000827805 */ /* 0x000fe4000001ff00 */
[----:B------:R-:W-:Y:S02]  /*7a60*/  @P3 SEL R2, R3, R2, !P1 ;  /* 0x0000000203023207 */ /* 0x000fe40004800000 */
[----:B------:R-:W-:Y:S02]  /*7a70*/  CS2R R128, SRZ ;  /* 0x0000000000807805 */ /* 0x000fe4000001ff00 */
[----:B------:R-:W-:Y:S04]  /*7a80*/  LOP3.LUT R2, R2, 0x1, RZ, 0xc0, !PT ;  /* 0x0000000102027812 */ /* 0x000fe800078ec0ff */
[----:B------:R-:W-:Y:S01]  /*7a90*/  ISETP.NE.U32.AND P0, PT, R2, 0x1, PT ;  /* 0x000000010200780c */ /* 0x000fe20003f05070 */
[----:B------:R-:W-:Y:S01]  /*7aa0*/  @!UPT UIADD3 URZ, UPT, UPT, URZ, URZ, URZ ;  /* 0x000000fffffff290 */ /* 0x000fe2000fffe0ff */
[----:B------:R-:W-:Y:S11]  /*7ab0*/  @!P5 BRA `(.L_x_136) ;  /* 0x00000000000cd947 */ /* 0x000ff60003800000 */
[----:B------:R-:W-:Y:S04]  /*7ac0*/  SHF.L.U32 R3, R143, 0x1f, RZ ;  /* 0x0000001f8f037819 */ /* 0x000fe800000006ff */
[----:B------:R-:W1:Y:S02]  /*7ad0*/  SYNCS.PHASECHK.TRANS64.TRYWAIT P1, [UR44+0x290], R3 ;  /* 0x00029003ff0075a7 */ /* 0x000e64000802112c */
[----:B-1----:R-:W-:Y:S05]  /*7ae0*/  @!P1 BRA `(.L_x_137) ;  /* 0x0000002c00009947 */ /* 0x002fea0003800000 */
.L_x_136:
[----:B------:R-:W-:Y:S05]  /*7af0*/  BSYNC B0 ;  /* 0x0000000000007941 */ /* 0x000fea0003800000 */
.L_x_135:
[----:B------:R2:W4:Y:S01]  /*7b00*/  @P0 LDS.128 R84, [R155+UR44+0x400] ;  /* 0x0004002c9b540984 */ /* 0x0005220008000c00 */
[----:B------:R-:W5:Y:S01]  /*7b10*/  S2UR UR5, SR_CgaCtaId ;  /* 0x00000000000579c3 */ /* 0x000f620000008800 */
[----:B------:R-:W-:Y:S01]  /*7b20*/  UIADD3 UR4, UPT, UPT, UR44, 0x298, URZ ;  /* 0x000002982c047890 */ /* 0x000fe2000fffe0ff */
[----:B------:R-:W-:Y:S01]  /*7b30*/  LOP3.LUT R143, R143, 0x1, RZ, 0x3c, !PT ;  /* 0x000000018f8f7812 */ /* 0x000fe200078e3cff */
[----:B------:R2:W1:Y:S04]  /*7b40*/  @P0 LDS.128 R100, [R154+0x10] ;  /* 0x000010009a640984 */ /* 0x0004680000000c00 */
[----:B------:R2:W1:Y:S04]  /*7b50*/  @P0 LDS.128 R116, [R163+0x20] ;  /* 0x00002000a3740984 */ /* 0x0004680000000c00 */
[----:B------:R2:W1:Y:S01]  /*7b60*/  @P0 LDS.128 R128, [R162+0x30] ;  /* 0x00003000a2800984 */ /* 0x0004620000000c00 */
[----:B------:R-:W-:Y:S01]  /*7b70*/  @!PT LDS RZ, [RZ] ;  /* 0x00000000fffff984 */ /* 0x000fe20000000800 */
[----:B------:R-:W-:Y:S01]  /*7b80*/  @!PT LDS RZ, [RZ] ;  /* 0x00000000fffff984 */ /* 0x000fe20000000800 */
[----:B------:R-:W-:Y:S01]  /*7b90*/  @!PT LDS RZ, [RZ] ;  /* 0x00000000fffff984 */ /* 0x000fe20000000800 */
[----:B------:R-:W-:Y:S01]  /*7ba0*/  @!PT LDS RZ, [RZ] ;  /* 0x00000000fffff984 */ /* 0x000fe20000000800 */
[----:B------:R3:W-:Y:S06]  /*7bb0*/  MEMBAR.ALL.CTA ;  /* 0x0000000000007992 */ /* 0x0007ec0000008000 */
[----:B---3--:R-:W3:Y:S01]  /*7bc0*/  FENCE.VIEW.ASYNC.S ;  /* 0x00000000000073c6 */ /* 0x008ee20000000000 */
[----:B-----5:R-:W-:Y:S09]  /*7bd0*/  UPRMT UR4, UR5, 0x654, UR4 ;  /* 0x0000065405047896 */ /* 0x020ff20008000004 */
[----:B---3--:R-:W-:Y:S03]  /*7be0*/  SYNCS.ARRIVE.TRANS64.RED.A1T0 RZ, [UR4], RZ ;  /* 0x000000ffffff79a7 */ /* 0x008fe60008100404 */
.L_x_134:
[----:B------:R-:W-:Y:S05]  /*7bf0*/  BSYNC B1 ;  /* 0x0000000000017941 */ /* 0x000fea0003800000 */
.L_x_133:
[----:B-1----:R-:W-:Y:S04]  /*7c00*/  SHF.R.U32.HI R2, RZ, 0x15, R64 ;  /* 0x00000015ff027819 */ /* 0x002fe80000011640 */
[----:B------:R-:W-:Y:S01]  /*7c10*/  LOP3.LUT P0, RZ, R2, 0x3, R157, 0x48, !PT ;  /* 0x0000000302ff7812 */ /* 0x000fe2000780489d */
[----:B------:R-:W-:Y:S01]  /*7c20*/  @!UPT UIADD3 URZ, UPT, UPT, URZ, URZ, URZ ;  /* 0x000000fffffff290 */ /* 0x000fe2000fffe0ff */
[----:B------:R-:W-:Y:S11]  /*7c30*/  @P4 BRA `(.L_x_138) ;  /* 0x0000000000084947 */ /* 0x000ff60003800000 */
[----:B------:R-:W1:Y:S02]  /*7c40*/  SYNCS.PHASECHK.TRANS64.TRYWAIT P1, [R165+URZ+0x2c0], R0 ;  /* 0x0002c000a50075a7 */ /* 0x000e6400080211ff */
[----:B-1----:R-:W-:Y:S05]  /*7c50*/  @!P1 BRA `(.L_x_139) ;  /* 0x0000002800bc9947 */ /* 0x002fea0003800000 */
.L_x_138:
[----:B------:R-:W-:Y:S05]  /*7c60*/  @!P0 BRA `(.L_x_140) ;  /* 0x0000000000408947 */ /* 0x000fea0003800000 */
[----:B------:R-:W1:Y:S01]  /*7c70*/  LDCU.64 UR8, c[0x4][0x70] ;  /* 0x01000e00ff0877ac */ /* 0x000e620008000a00 */
[----:B------:R-:W-:Y:S01]  /*7c80*/  MOV R3, 0x0 ;  /* 0x0000000000037802 */ /* 0x000fe20000000f00 */
[----:B------:R-:W-:Y:S02]  /*7c90*/  HFMA2 R12, -RZ, RZ, 0, 5.9604644775390625e-08 ;  /* 0x00000001ff0c7431 */ /* 0x000fe400000001ff */
[----:B------:R-:W-:Y:S02]  /*7ca0*/  IMAD.MOV.U32 R8, RZ, RZ, 0x192 ;  /* 0x00000192ff087424 */ /* 0x000fe400078e00ff */
[----:B------:R-:W-:Y:S01]  /*7cb0*/  IMAD.MOV.U32 R13, RZ, RZ, RZ ;  /* 0x000000ffff0d7224 */ /* 0x000fe200078e00ff */
[----:B------:R-:W5:Y:S01]  /*7cc0*/  LDCU.64 UR6, c[0x4][0x78] ;  /* 0x01000f00ff0677ac */ /* 0x000f620008000a00 */
[----:B------:R-:W2:Y:S01]  /*7cd0*/  LDC.64 R2, c[0x4][R3] ;  /* 0x0100000003027b82 */ /* 0x000ea20000000a00 */
[----:B------:R-:W3:Y:S01]  /*7ce0*/  LDCU.64 UR4, c[0x4][0x10] ;  /* 0x01000200ff0477ac */ /* 0x000ee20008000a00 */
[----:B-1----:R-:W-:Y:S01]  /*7cf0*/  MOV R5, UR9 ;  /* 0x0000000900057c02 */ /* 0x002fe20008000f00 */
[----:B------:R-:W-:Y:S01]  /*7d00*/  IMAD.U32 R4, RZ, RZ, UR8 ;  /* 0x00000008ff047e24 */ /* 0x000fe2000f8e00ff */
[----:B-----5:R-:W-:Y:S01]  /*7d10*/  MOV R7, UR7 ;  /* 0x0000000700077c02 */ /* 0x020fe20008000f00 */
[----:B------:R-:W-:Y:S01]  /*7d20*/  IMAD.U32 R6, RZ, RZ, UR6 ;  /* 0x00000006ff067e24 */ /* 0x000fe2000f8e00ff */
[----:B---3--:R-:W-:Y:S01]  /*7d30*/  MOV R11, UR5 ;  /* 0x00000005000b7c02 */ /* 0x008fe20008000f00 */
[----:B------:R-:W-:Y:S02]  /*7d40*/  IMAD.U32 R10, RZ, RZ, UR4 ;  /* 0x00000004ff0a7e24 */ /* 0x000fe4000f8e00ff */
[----:B------:R-:W-:Y:S07]  /*7d50*/  LEPC R20, `(.L_x_140) ;  /* 0x000000001014794e */ /* 0x000fee0000000000 */
[----:B--2-4-:R-:W-:Y:S05]  /*7d60*/  CALL.ABS.NOINC R2 ;  /* 0x0000000002007343 */ /* 0x014fea0003c00000 */
.L_x_140:
[----:B------:R-:W-:Y:S01]  /*7d70*/  LOP3.LUT P0, RZ, R142, 0x60, RZ, 0xc0, !PT ;  /* 0x000000608eff7812 */ /* 0x000fe2000780c0ff */
[----:B------:R-:W-:Y:S05]  /*7d80*/  WARPSYNC.ALL ;  /* 0x0000000000007948 */ /* 0x000fea0003800000 */
[----:B------:R-:W-:Y:S01]  /*7d90*/  R2UR UR4, R64 ;  /* 0x00000000400472ca */ /* 0x000fe200000e0000 */
[----:B------:R-:W-:Y:S01]  /*7da0*/  BSSY.RECONVERGENT B0, `(.L_x_141) ;  /* 0x000012e000007945 */ /* 0x000fe20003800200 */
[-C--:B----4-:R-:W-:Y:S02]  /*7db0*/  F2FP.F16.E4M3.UNPACK_B R73, R84.reuse ;  /* 0x00000054ff49723e */ /* 0x090fe400020006ff */
[----:B------:R-:W-:Y:S02]  /*7dc0*/  F2FP.F16.E4M3.UNPACK_B R84, R84.H1 ;  /* 0x00000054ff54723e */ /* 0x000fe400030006ff */
[-C--:B------:R-:W-:Y:S01]  /*7dd0*/  F2FP.F16.E4M3.UNPACK_B R77, R85.reuse ;  /* 0x00000055ff4d723e */ /* 0x080fe200020006ff */
[--C-:B------:R-:W-:Y:S01]  /*7de0*/  HADD2.F32 R72, -RZ, R73.reuse.H0_H0 ;  /* 0x20000049ff487230 */ /* 0x100fe20000004100 */
[----:B------:R-:W-:Y:S01]  /*7df0*/  F2FP.F16.E4M3.UNPACK_B R79, R85.H1 ;  /* 0x00000055ff4f723e */ /* 0x000fe200030006ff */
[----:B------:R-:W-:Y:S01]  /*7e00*/  HADD2.F32 R74, -RZ, R73.H1_H1 ;  /* 0x30000049ff4a7230 */ /* 0x000fe20000004100 */
[-C--:B------:R-:W-:Y:S01]  /*7e10*/  F2FP.F16.E4M3.UNPACK_B R81, R86.reuse ;  /* 0x00000056ff51723e */ /* 0x080fe200020006ff */
[--C-:B------:R-:W-:Y:S01]  /*7e20*/  HADD2.F32 R73, -RZ, R84.reuse.H0_H0 ;  /* 0x20000054ff497230 */ /* 0x100fe20000004100 */
[----:B------:R-:W-:Y:S01]  /*7e30*/  F2FP.F16.E4M3.UNPACK_B R83, R86.H1 ;  /* 0x00000056ff53723e */ /* 0x000fe200030006ff */
[----:B------:R-:W1:Y:S01]  /*7e40*/  LDTM.x64 R4, tmem[UR4] ;  /* 0x00000004000479ee */ /* 0x000e620008340000 */
[----:B------:R-:W-:Y:S01]  /*7e50*/  NOP ;  /* 0x0000000000007918 */ /* 0x000fe20000000000 */
[----:B------:R-:W-:Y:S01]  /*7e60*/  IADD3 R165, PT, PT, R165, 0x2d0, RZ ;  /* 0x000002d0a5a57810 */ /* 0x000fe20007ffe0ff */
[----:B------:R-:W-:Y:S01]  /*7e70*/  HADD2.F32 R76, -RZ, R84.H1_H1 ;  /* 0x30000054ff4c7230 */ /* 0x000fe20000004100 */
[-C--:B------:R-:W-:Y:S01]  /*7e80*/  F2FP.F16.E4M3.UNPACK_B R89, R100.reuse ;  /* 0x00000064ff59723e */ /* 0x080fe200020006ff */
[--C-:B------:R-:W-:Y:S01]  /*7e90*/  HADD2.F32 R75, -RZ, R77.reuse.H0_H0 ;  /* 0x2000004dff4b7230 */ /* 0x100fe20000004100 */
[----:B------:R-:W-:Y:S01]  /*7ea0*/  LOP3.LUT R165, R165, 0xfefffff8, RZ, 0xc0, !PT ;  /* 0xfefffff8a5a57812 */ /* 0x000fe200078ec0ff */
[----:B------:R-:W-:Y:S01]  /*7eb0*/  HADD2.F32 R78, -RZ, R77.H1_H1 ;  /* 0x3000004dff4e7230 */ /* 0x000fe20000004100 */
[----:B------:R-:W-:Y:S01]  /*7ec0*/  F2FP.F16.E4M3.UNPACK_B R100, R100.H1 ;  /* 0x00000064ff64723e */ /* 0x000fe200030006ff */
[----:B------:R-:W-:Y:S01]  /*7ed0*/  HADD2.F32 R82, -RZ, R81.H1_H1 ;  /* 0x30000051ff527230 */ /* 0x000fe20000004100 */
[----:B-1----:R1:W-:Y:S01]  /*7ee0*/  SYNCS.ARRIVE.TRANS64.RED.A1T0 RZ, [R165+URZ], RZ ;  /* 0x000000ffa5ff79a7 */ /* 0x0023e200081004ff */
[----:B------:R-:W-:Y:S01]  /*7ef0*/  HADD2.F32 R90, -RZ, R89.H1_H1 ;  /* 0x30000059ff5a7230 */ /* 0x000fe20000004100 */
[-C--:B------:R-:W-:Y:S01]  /*7f00*/  F2FP.F16.E4M3.UNPACK_B R85, R87.reuse ;  /* 0x00000057ff55723e */ /* 0x080fe200020006ff */
[--C-:B------:R-:W-:Y:S01]  /*7f10*/  HADD2.F32 R77, -RZ, R79.reuse.H0_H0 ;  /* 0x2000004fff4d7230 */ /* 0x100fe20000004100 */
[----:B------:R-:W-:Y:S01]  /*7f20*/  F2FP.F16.E4M3.UNPACK_B R87, R87.H1 ;  /* 0x00000057ff57723e */ /* 0x000fe200030006ff */
[----:B------:R-:W-:Y:S01]  /*7f30*/  HADD2.F32 R80, -RZ, R79.H1_H1 ;  /* 0x3000004fff507230 */ /* 0x000fe20000004100 */
[-C--:B------:R-:W-:Y:S01]  /*7f40*/  F2FP.F16.E4M3.UNPACK_B R93, R101.reuse ;  /* 0x00000065ff5d723e */ /* 0x080fe200020006ff */
[----:B------:R-:W-:Y:S01]  /*7f50*/  HADD2.F32 R79, -RZ, R81.H0_H0 ;  /* 0x20000051ff4f7230 */ /* 0x000fe20000004100 */
[----:B------:R-:W-:Y:S01]  /*7f60*/  F2FP.F16.E4M3.UNPACK_B R95, R101.H1 ;  /* 0x00000065ff5f723e */ /* 0x000fe200030006ff */
[----:B------:R-:W-:Y:S01]  /*7f70*/  HADD2.F32 R88, -RZ, R87.H1_H1 ;  /* 0x30000057ff587230 */ /* 0x000fe20000004100 */
[-C--:B------:R-:W-:Y:S01]  /*7f80*/  F2FP.F16.E4M3.UNPACK_B R97, R102.reuse ;  /* 0x00000066ff61723e */ /* 0x080fe200020006ff */
[--C-:B------:R-:W-:Y:S01]  /*7f90*/  HADD2.F32 R91, -RZ, R93.reuse.H0_H0 ;  /* 0x2000005dff5b7230 */ /* 0x100fe20000004100 */
[----:B------:R-:W-:Y:S01]  /*7fa0*/  F2FP.F16.E4M3.UNPACK_B R99, R102.H1 ;  /* 0x00000066ff63723e */ /* 0x000fe200030006ff */
[----:B------:R-:W-:Y:S02]  /*7fb0*/  HADD2.F32 R94, -RZ, R93.H1_H1 ;  /* 0x3000005dff5e7230 */ /* 0x000fe40000004100 */
[C---:B---3--:R-:W-:Y:S01]  /*7fc0*/  FMUL R4, R70.reuse, R4 ;  /* 0x0000000446047220 */ /* 0x048fe20000400000 */
[C---:B------:R-:W-:Y:S01]  /*7fd0*/  FMUL R5, R70.reuse, R5 ;  /* 0x0000000546057220 */ /* 0x040fe20000400000 */
[C---:B------:R-:W-:Y:S01]  /*7fe0*/  FMUL R8, R70.reuse, R8 ;  /* 0x0000000846087220 */ /* 0x040fe20000400000 */
[C---:B------:R-:W-:Y:S01]  /*7ff0*/  FMUL R9, R70.reuse, R9 ;  /* 0x0000000946097220 */ /* 0x040fe20000400000 */
[C---:B------:R-:W-:Y:S01]  /*8000*/  FFMA R4, R71.reuse, R72, R4 ;  /* 0x0000004847047223 */ /* 0x040fe20000000004 */
[C---:B------:R-:W-:Y:S01]  /*8010*/  FFMA R5, R71.reuse, R74, R5 ;  /* 0x0000004a47057223 */ /* 0x040fe20000000005 */
[C---:B------:R-:W-:Y:S01]  /*8020*/  FMUL R12, R70.reuse, R12 ;  /* 0x0000000c460c7220 */ /* 0x040fe20000400000 */
[C---:B------:R-:W-:Y:S01]  /*8030*/  FMUL R13, R70.reuse, R13 ;  /* 0x0000000d460d7220 */ /* 0x040fe20000400000 */
[C---:B------:R-:W-:Y:S01]  /*8040*/  FMUL R0, R70.reuse, R16 ;  /* 0x0000001046007220 */ /* 0x040fe20000400000 */
[C---:B------:R-:W-:Y:S01]  /*8050*/  FMUL R2, R70.reuse, R17 ;  /* 0x0000001146027220 */ /* 0x040fe20000400000 */
[C---:B------:R-:W-:Y:S01]  /*8060*/  FMUL R16, R70.reuse, R20 ;  /* 0x0000001446107220 */ /* 0x040fe20000400000 */
[C---:B------:R-:W-:Y:S01]  /*8070*/  FMUL R17, R70.reuse, R21 ;  /* 0x0000001546117220 */ /* 0x040fe20000400000 */
[C---:B------:R-:W-:Y:S01]  /*8080*/  FMUL R20, R70.reuse, R24 ;  /* 0x0000001846147220 */ /* 0x040fe20000400000 */
[C---:B------:R-:W-:Y:S01]  /*8090*/  FMUL R21, R70.reuse, R25 ;  /* 0x0000001946157220 */ /* 0x040fe20000400000 */
[----:B------:R-:W-:Y:S02]  /*80a0*/  HADD2.F32 R98, -RZ, R97.H1_H1 ;  /* 0x30000061ff627230 */ /* 0x000fe40000004100 */
        /* <DEDUP_REMOVED lines=13> */
[----:B------:R-:W-:Y:S01]  /*8180*/  F2FP.F16.E4M3.UNPACK_B R101, R103 ;  /* 0x00000067ff65723e */ /* 0x000fe200020006ff */
[C---:B------:R-:W-:Y:S01]  /*8190*/  FMUL R49, R70.reuse, R53 ;  /* 0x0000003546317220 */ /* 0x040fe20000400000 */
[C---:B------:R-:W-:Y:S01]  /*81a0*/  FMUL R52, R70.reuse, R56 ;  /* 0x0000003846347220 */ /* 0x040fe20000400000 */
[----:B------:R-:W-:Y:S01]  /*81b0*/  F2FP.F16.E4M3.UNPACK_B R103, R103.H1 ;  /* 0x00000067ff67723e */ /* 0x000fe200030006ff */
[C---:B------:R-:W-:Y:S01]  /*81c0*/  FMUL R53, R70.reuse, R57 ;  /* 0x0000003946357220 */ /* 0x040fe20000400000 */
[----:B------:R-:W-:Y:S02]  /*81d0*/  HADD2.F32 R102, -RZ, R101.H1_H1 ;  /* 0x30000065ff667230 */ /* 0x000fe40000004100 */
[C---:B------:R-:W-:Y:S01]  /*81e0*/  FMUL R56, R70.reuse, R60 ;  /* 0x0000003c46387220 */ /* 0x040fe20000400000 */
[----:B------:R-:W-:Y:S01]  /*81f0*/  F2FP.F16.E4M3.UNPACK_B R105, R116 ;  /* 0x00000074ff69723e */ /* 0x000fe200020006ff */
[C---:B------:R-:W-:Y:S01]  /*8200*/  FMUL R60, R70.reuse, R64 ;  /* 0x00000040463c7220 */ /* 0x040fe20000400000 */
[C---:B------:R-:W-:Y:S01]  /*8210*/  FMUL R57, R70.reuse, R61 ;  /* 0x0000003d46397220 */ /* 0x040fe20000400000 */
[----:B------:R-:W-:Y:S01]  /*8220*/  F2FP.F16.E4M3.UNPACK_B R107, R116.H1 ;  /* 0x00000074ff6b723e */ /* 0x000fe200030006ff */
[----:B------:R-:W-:Y:S02]  /*8230*/  HADD2.F32 R81, -RZ, R83.H0_H0 ;  /* 0x20000053ff517230 */ /* 0x000fe40000004100 */
[C---:B------:R-:W-:Y:S01]  /*8240*/  FMUL R61, R70.reuse, R65 ;  /* 0x00000041463d7220 */ /* 0x040fe20000400000 */
[----:B------:R-:W-:Y:S02]  /*8250*/  HADD2.F32 R106, -RZ, R105.H1_H1 ;  /* 0x30000069ff6a7230 */ /* 0x000fe40000004100 */
[C---:B------:R-:W-:Y:S01]  /*8260*/  FMUL R67, R70.reuse, R67 ;  /* 0x0000004346437220 */ /* 0x040fe20000400000 */
[----:B------:R-:W-:Y:S01]  /*8270*/  F2FP.F16.E4M3.UNPACK_B R109, R117 ;  /* 0x00000075ff6d723e */ /* 0x000fe200020006ff */
[C---:B------:R-:W-:Y:S01]  /*8280*/  FMUL R6, R70.reuse, R6 ;  /* 0x0000000646067220 */ /* 0x040fe20000400000 */
[C---:B------:R-:W-:Y:S01]  /*8290*/  FMUL R7, R70.reuse, R7 ;  /* 0x0000000746077220 */ /* 0x040fe20000400000 */
[----:B------:R-:W-:Y:S01]  /*82a0*/  F2FP.F16.E4M3.UNPACK_B R111, R117.H1 ;  /* 0x00000075ff6f723e */ /* 0x000fe200030006ff */
[----:B------:R-:W-:Y:S02]  /*82b0*/  HADD2.F32 R84, -RZ, R83.H1_H1 ;  /* 0x30000053ff547230 */ /* 0x000fe40000004100 */
[C---:B------:R-:W-:Y:S01]  /*82c0*/  FFMA R6, R71.reuse, R73, R6 ;  /* 0x0000004947067223 */ /* 0x040fe20000000006 */
[C---:B------:R-:W-:Y:S01]  /*82d0*/  FFMA R7, R71.reuse, R76, R7 ;  /* 0x0000004c47077223 */ /* 0x040fe20000000007 */
[----:B------:R-:W-:Y:S01]  /*82e0*/  F2FP.F16.E4M3.UNPACK_B R113, R118 ;  /* 0x00000076ff71723e */ /* 0x000fe200020006ff */
[--C-:B------:R-:W-:Y:S02]  /*82f0*/  HADD2.F32 R83, -RZ, R85.reuse.H0_H0 ;  /* 0x20000055ff537230 */ /* 0x100fe40000004100 */
[C---:B------:R-:W-:Y:S01]  /*8300*/  FFMA R8, R71.reuse, R75, R8 ;  /* 0x0000004b47087223 */ /* 0x040fe20000000008 */
[----:B------:R-:W-:Y:S01]  /*8310*/  FFMA R9, R71, R78, R9 ;  /* 0x0000004e47097223 */ /* 0x000fe20000000009 */
[----:B------:R-:W-:Y:S01]  /*8320*/  F2FP.F16.E4M3.UNPACK_B R115, R118.H1 ;  /* 0x00000076ff73723e */ /* 0x000fe200030006ff */
[----:B------:R-:W-:Y:S01]  /*8330*/  HADD2.F32 R85, -RZ, R85.H1_H1 ;  /* 0x30000055ff557230 */ /* 0x000fe20000004100 */
[----:B------:R-:W-:Y:S01]  /*8340*/  F2FP.SATFINITE.E4M3.F32.PACK_AB_MERGE_C R144, R7, R6, RZ ;  /* 0x000000060790723e */ /* 0x000fe200048070ff */
[----:B------:R-:W-:Y:S02]  /*8350*/  HADD2.F32 R110, -RZ, R109.H1_H1 ;  /* 0x3000006dff6e7230 */ /* 0x000fe40000004100 */
[C---:B------:R-:W-:Y:S01]  /*8360*/  FMUL R10, R70.reuse, R10 ;  /* 0x0000000a460a7220 */ /* 0x040fe20000400000 */
[----:B------:R-:W-:Y:S01]  /*8370*/  HADD2.F32 R114, -RZ, R113.H1_H1 ;  /* 0x30000071ff727230 */ /* 0x000fe20000004100 */
[----:B------:R-:W-:Y:S01]  /*8380*/  F2FP.SATFINITE.E4M3.F32.PACK_AB_MERGE_C R144, R5, R4, R144 ;  /* 0x000000040590723e */ /* 0x000fe20004807090 */
[C---:B------:R-:W-:Y:S01]  /*8390*/  FMUL R11, R70.reuse, R11 ;  /* 0x0000000b460b7220 */ /* 0x040fe20000400000 */
[C---:B------:R-:W-:Y:S01]  /*83a0*/  FFMA R10, R71.reuse, R77, R10 ;  /* 0x0000004d470a7223 */ /* 0x040fe2000000000a */
[C---:B------:R-:W-:Y:S01]  /*83b0*/  FMUL R14, R70.reuse, R14 ;  /* 0x0000000e460e7220 */ /* 0x040fe20000400000 */
[C---:B------:R-:W-:Y:S01]  /*83c0*/  FMUL R15, R70.reuse, R15 ;  /* 0x0000000f460f7220 */ /* 0x040fe20000400000 */
[C---:B------:R-:W-:Y:S01]  /*83d0*/  FFMA R11, R71.reuse, R80, R11 ;  /* 0x00000050470b7223 */ /* 0x040fe2000000000b */
[----:B------:R-:W-:Y:S01]  /*83e0*/  F2FP.F16.E4M3.UNPACK_B R117, R119 ;  /* 0x00000077ff75723e */ /* 0x000fe200020006ff */
[----:B------:R-:W-:Y:S02]  /*83f0*/  HADD2.F32 R86, -RZ, R87.H0_H0 ;  /* 0x20000057ff567230 */ /* 0x000fe40000004100 */
[C---:B------:R-:W-:Y:S01]  /*8400*/  FFMA R12, R71.reuse, R79, R12 ;  /* 0x0000004f470c7223 */ /* 0x040fe2000000000c */
[----:B------:R-:W-:Y:S01]  /*8410*/  FFMA R13, R71, R82, R13 ;  /* 0x00000052470d7223 */ /* 0x000fe2000000000d */
[----:B------:R-:W-:Y:S01]  /*8420*/  F2FP.F16.E4M3.UNPACK_B R119, R119.H1 ;  /* 0x00000077ff77723e */ /* 0x000fe200030006ff */
[----:B------:R-:W-:Y:S01]  /*8430*/  HADD2.F32 R87, -RZ, R89.H0_H0 ;  /* 0x20000059ff577230 */ /* 0x000fe20000004100 */
[----:B------:R-:W-:Y:S01]  /*8440*/  F2FP.SATFINITE.E4M3.F32.PACK_AB_MERGE_C R145, R11, R10, RZ ;  /* 0x0000000a0b91723e */ /* 0x000fe200048070ff */
[--C-:B------:R-:W-:Y:S02]  /*8450*/  HADD2.F32 R89, -RZ, R100.reuse.H0_H0 ;  /* 0x20000064ff597230 */ /* 0x100fe40000004100 */
[C---:B------:R-:W-:Y:S01]  /*8460*/  FFMA R14, R71.reuse, R81, R14 ;  /* 0x00000051470e7223 */ /* 0x040fe2000000000e */
[----:B------:R-:W-:Y:S01]  /*8470*/  FFMA R15, R71, R84, R15 ;  /* 0x00000054470f7223 */ /* 0x000fe2000000000f */
[----:B------:R-:W-:Y:S01]  /*8480*/  F2FP.SATFINITE.E4M3.F32.PACK_AB_MERGE_C R145, R9, R8, R145 ;  /* 0x000000080991723e */ /* 0x000fe20004807091 */
[C---:B------:R-:W-:Y:S01]  /*8490*/  FFMA R0, R71.reuse, R83, R0 ;  /* 0x0000005347007223 */ /* 0x040fe20000000000 */
[----:B------:R-:W-:Y:S01]  /*84a0*/  FFMA R2, R71, R85, R2 ;  /* 0x0000005547027223 */ /* 0x000fe20000000002 */
[----:B------:R-:W-:Y:S01]  /*84b0*/  HADD2.F32 R92, -RZ, R100.H1_H1 ;  /* 0x30000064ff5c7230 */ /* 0x000fe20000004100 */
[----:B------:R-:W-:Y:S01]  /*84c0*/  F2FP.SATFINITE.E4M3.F32.PACK_AB_MERGE_C R146, R15, R14, RZ ;  /* 0x0000000e0f92723e */ /* 0x000fe200048070ff */
[----:B------:R-:W-:Y:S02]  /*84d0*/  HADD2.F32 R118, -RZ, R117.H1_H1 ;  /* 0x30000075ff767230 */ /* 0x000fe40000004100 */
[C---:B------:R-:W-:Y:S01]  /*84e0*/  FMUL R3, R70.reuse, R18 ;  /* 0x0000001246037220 */ /* 0x040fe20000400000 */
[C---:B------:R-:W-:Y:S01]  /*84f0*/  FMUL R18, R70.reuse, R22 ;  /* 0x0000001646127220 */ /* 0x040fe20000400000 */
[----:B------:R-:W-:Y:S01]  /*8500*/  F2FP.SATFINITE.E4M3.F32.PACK_AB_MERGE_C R146, R13, R12, R146 ;  /* 0x0000000c0d92723e */ /* 0x000fe20004807092 */
[C---:B------:R-:W-:Y:S01]  /*8510*/  FMUL R19, R70.reuse, R19 ;  /* 0x0000001346137220 */ /* 0x040fe20000400000 */
[C---:B------:R-:W-:Y:S01]  /*8520*/  FFMA R3, R71.reuse, R86, R3 ;  /* 0x0000005647037223 */ /* 0x040fe20000000003 */
[--C-:B------:R-:W-:Y:S02]  /*8530*/  HADD2.F32 R93, -RZ, R95.reuse.H0_H0 ;  /* 0x2000005fff5d7230 */ /* 0x100fe40000004100 */
[----:B------:R-:W-:Y:S01]  /*8540*/  FMUL R23, R70, R23 ;  /* 0x0000001746177220 */ /* 0x000fe20000400000 */
[C---:B------:R-:W-:Y:S01]  /*8550*/  FFMA R19, R71.reuse, R88, R19 ;  /* 0x0000005847137223 */ /* 0x040fe20000000013 */
[----:B------:R-:W-:Y:S01]  /*8560*/  F2FP.F16.E4M3.UNPACK_B R121, R128 ;  /* 0x00000080ff79723e */ /* 0x000fe200020006ff */
[----:B------:R-:W-:Y:S02]  /*8570*/  HADD2.F32 R96, -RZ, R95.H1_H1 ;  /* 0x3000005fff607230 */ /* 0x000fe40000004100 */
[C---:B------:R-:W-:Y:S01]  /*8580*/  FFMA R16, R71.reuse, R87, R16 ;  /* 0x0000005747107223 */ /* 0x040fe20000000010 */
[C---:B------:R-:W-:Y:S01]  /*8590*/  FFMA R17, R71.reuse, R90, R17 ;  /* 0x0000005a47117223 */ /* 0x040fe20000000011 */
[----:B------:R-:W-:Y:S01]  /*85a0*/  F2FP.F16.E4M3.UNPACK_B R123, R128.H1 ;  /* 0x00000080ff7b723e */ /* 0x000fe200030006ff */
[----:B------:R-:W-:Y:S02]  /*85b0*/  HADD2.F32 R95, -RZ, R97.H0_H0 ;  /* 0x20000061ff5f7230 */ /* 0x000fe40000004100 */
[----:B------:R-:W-:Y:S01]  /*85c0*/  FFMA R18, R71, R89, R18 ;  /* 0x0000005947127223 */ /* 0x000fe20000000012 */
[----:B------:R-:W-:Y:S01]  /*85d0*/  F2FP.SATFINITE.E4M3.F32.PACK_AB_MERGE_C R147, R19, R3, RZ ;  /* 0x000000031393723e */ /* 0x000fe200048070ff */
[C---:B------:R-:W-:Y:S01]  /*85e0*/  FFMA R23, R71.reuse, R92, R23 ;  /* 0x0000005c47177223 */ /* 0x040fe20000000017 */
[--C-:B------:R-:W-:Y:S02]  /*85f0*/  HADD2.F32 R97, -RZ, R99.reuse.H0_H0 ;  /* 0x20000063ff617230 */ /* 0x100fe40000004100 */
[C---:B------:R-:W-:Y:S01]  /*8600*/  FFMA R20, R71.reuse, R91, R20 ;  /* 0x0000005b47147223 */ /* 0x040fe20000000014 */
[----:B------:R-:W-:Y:S01]  /*8610*/  F2FP.SATFINITE.E4M3.F32.PACK_AB_MERGE_C R147, R2, R0, R147 ;  /* 0x000000000293723e */ /* 0x000fe20004807093 */
[----:B------:R-:W-:Y:S01]  /*8620*/  FFMA R21, R71, R94, R21 ;  /* 0x0000005e47157223 */ /* 0x000fe20000000015 */
[----:B------:R-:W-:Y:S01]  /*8630*/  HADD2.F32 R100, -RZ, R99.H1_H1 ;  /* 0x30000063ff647230 */ /* 0x000fe20000004100 */
[----:B------:R-:W-:Y:S01]  /*8640*/  F2FP.SATFINITE.E4M3.F32.PACK_AB_MERGE_C R148, R23, R18, RZ ;  /* 0x000000121794723e */ /* 0x000fe200048070ff */
[----:B------:R-:W-:Y:S01]  /*8650*/  HADD2.F32 R99, -RZ, R101.H0_H0 ;  /* 0x20000065ff637230 */ /* 0x000fe20000004100 */
[----:B------:R1:W-:Y:S01]  /*8660*/  STS.128 [R155+UR44+0x2400], R144 ;  /* 0x002400909b007988 */ /* 0x0003e20008000c2c */
[----:B------:R-:W-:Y:S01]  /*8670*/  HADD2.F32 R122, -RZ, R121.H1_H1 ;  /* 0x30000079ff7a7230 */ /* 0x000fe20000004100 */
[----:B------:R-:W-:Y:S01]  /*8680*/  F2FP.SATFINITE.E4M3.F32.PACK_AB_MERGE_C R148, R17, R16, R148 ;  /* 0x000000101194723e */ /* 0x000fe20004807094 */
[C---:B------:R-:W-:Y:S01]  /*8690*/  FMUL R22, R70.reuse, R26 ;  /* 0x0000001a46167220 */ /* 0x040fe20000400000 */
[C---:B------:R-:W-:Y:S01]  /*86a0*/  FMUL R27, R70.reuse, R27 ;  /* 0x0000001b461b7220 */ /* 0x040fe20000400000 */
[C---:B------:R-:W-:Y:S01]  /*86b0*/  FMUL R26, R70.reuse, R30 ;  /* 0x0000001e461a7220 */ /* 0x040fe20000400000 */
[C---:B------:R-:W-:Y:S01]  /*86c0*/  FMUL R31, R70.reuse, R31 ;  /* 0x0000001f461f7220 */ /* 0x040fe20000400000 */
        /* <DEDUP_REMOVED lines=9> */
[C---:B------:R-:W-:Y:S01]  /*8760*/  FFMA R26, R71.reuse, R97, R26 ;  /* 0x00000061471a7223 */ /* 0x040fe2000000001a */
[----:B------:R-:W-:Y:S02]  /*8770*/  HADD2.F32 R103, -RZ, R105.H0_H0 ;  /* 0x20000069ff677230 */ /* 0x000fe40000004100 */
[----:B------:R-:W-:Y:S01]  /*8780*/  FFMA R31, R71, R100, R31 ;  /* 0x00000064471f7223 */ /* 0x000fe2000000001f */
[----:B------:R-:W-:Y:S01]  /*8790*/  F2FP.SATFINITE.E4M3.F32.PACK_AB_MERGE_C R149, R21, R20, R149 ;  /* 0x000000141595723e */ /* 0x000fe20004807095 */
[C---:B------:R-:W-:Y:S01]  /*87a0*/  FFMA R28, R71.reuse, R99, R28 ;  /* 0x00000063471c7223 */ /* 0x040fe2000000001c */
[----:B------:R-:W-:Y:S01]  /*87b0*/  FFMA R29, R71, R102, R29 ;  /* 0x00000066471d7223 */ /* 0x000fe2000000001d */
[----:B------:R-:W-:Y:S01]  /*87c0*/  HADD2.F32 R105, -RZ, R107.H0_H0 ;  /* 0x2000006bff697230 */ /* 0x000fe20000004100 */
[----:B------:R-:W-:Y:S01]  /*87d0*/  F2FP.SATFINITE.E4M3.F32.PACK_AB_MERGE_C R150, R31, R26, RZ ;  /* 0x0000001a1f96723e */ /* 0x000fe200048070ff */
[----:B------:R-:W-:Y:S02]  /*87e0*/  HADD2.F32 R126, -RZ, R125.H1_H1 ;  /* 0x3000007dff7e7230 */ /* 0x000fe40000004100 */
[C---:B------:R-:W-:Y:S01]  /*87f0*/  FMUL R30, R70.reuse, R34 ;  /* 0x00000022461e7220 */ /* 0x040fe20000400000 */
[C---:B------:R-:W-:Y:S01]  /*8800*/  FMUL R35, R70.reuse, R35 ;  /* 0x0000002346237220 */ /* 0x040fe20000400000 */
[----:B------:R-:W-:Y:S01]  /*8810*/  F2FP.SATFINITE.E4M3.F32.PACK_AB_MERGE_C R150, R25, R24, R150 ;  /* 0x000000181996723e */ /* 0x000fe20004807096 */
[----:B------:R-:W-:Y:S02]  /*8820*/  HADD2.F32 R108, -RZ, R107.H1_H1 ;  /* 0x3000006bff6c7230 */ /* 0x000fe40000004100 */
[C---:B------:R-:W-:Y:S01]  /*8830*/  FFMA R30, R71.reuse, R101, R30 ;  /* 0x00000065471e7223 */ /* 0x040fe2000000001e */
[----:B------:R-:W-:Y:S02]  /*8840*/  HADD2.F32 R107, -RZ, R109.H0_H0 ;  /* 0x2000006dff6b7230 */ /* 0x000fe40000004100 */
[C---:B------:R-:W-:Y:S01]  /*8850*/  FFMA R35, R71.reuse, R104, R35 ;  /* 0x0000006847237223 */ /* 0x040fe20000000023 */
[C---:B------:R-:W-:Y:S01]  /*8860*/  FFMA R32, R71.reuse, R103, R32 ;  /* 0x0000006747207223 */ /* 0x040fe20000000020 */
[----:B------:R-:W-:Y:S01]  /*8870*/  FFMA R33, R71, R106, R33 ;  /* 0x0000006a47217223 */ /* 0x000fe20000000021 */
[----:B------:R-:W-:Y:S01]  /*8880*/  F2FP.F16.E4M3.UNPACK_B R129, R130 ;  /* 0x00000082ff81723e */ /* 0x000fe200020006ff */
[C---:B------:R-:W-:Y:S01]  /*8890*/  FMUL R34, R70.reuse, R38 ;  /* 0x0000002646227220 */ /* 0x040fe20000400000 */
[----:B------:R-:W-:Y:S01]  /*88a0*/  F2FP.SATFINITE.E4M3.F32.PACK_AB_MERGE_C R151, R35, R30, RZ ;  /* 0x0000001e2397723e */ /* 0x000fe200048070ff */
[C---:B------:R-:W-:Y:S01]  /*88b0*/  FMUL R39, R70.reuse, R39 ;  /* 0x0000002746277220 */ /* 0x040fe20000400000 */
[--C-:B------:R-:W-:Y:S02]  /*88c0*/  HADD2.F32 R109, -RZ, R111.reuse.H0_H0 ;  /* 0x2000006fff6d7230 */ /* 0x100fe40000004100 */
[----:B------:R-:W-:Y:S01]  /*88d0*/  FFMA R34, R71, R105, R34 ;  /* 0x0000006947227223 */ /* 0x000fe20000000022 */
[----:B------:R-:W-:Y:S01]  /*88e0*/  F2FP.SATFINITE.E4M3.F32.PACK_AB_MERGE_C R151, R29, R28, R151 ;  /* 0x0000001c1d97723e */ /* 0x000fe20004807097 */
[C---:B------:R-:W-:Y:S01]  /*88f0*/  FFMA R39, R71.reuse, R108, R39 ;  /* 0x0000006c47277223 */ /* 0x040fe20000000027 */
[----:B------:R-:W-:Y:S02]  /*8900*/  HADD2.F32 R112, -RZ, R111.H1_H1 ;  /* 0x3000006fff707230 */ /* 0x000fe40000004100 */
[C---:B------:R-:W-:Y:S01]  /*8910*/  FFMA R36, R71.reuse, R107, R36 ;  /* 0x0000006b47247223 */ /* 0x040fe20000000024 */
[----:B------:R-:W-:Y:S01]  /*8920*/  FFMA R37, R71, R110, R37 ;  /* 0x0000006e47257223 */ /* 0x000fe20000000025 */
[----:B------:R-:W-:Y:S01]  /*8930*/  F2FP.F16.E4M3.UNPACK_B R132, R130.H1 ;  /* 0x00000082ff84723e */ /* 0x000fe200030006ff */
[----:B------:R-:W-:Y:S01]  /*8940*/  HADD2.F32 R111, -RZ, R113.H0_H0 ;  /* 0x20000071ff6f7230 */ /* 0x000fe20000004100 */
[----:B------:R1:W-:Y:S01]  /*8950*/  STS.128 [R154+0x2010], R148 ;  /* 0x002010949a007388 */ /* 0x0003e20000000c00 */
[----:B------:R-:W-:Y:S01]  /*8960*/  F2FP.SATFINITE.E4M3.F32.PACK_AB_MERGE_C R88, R39, R34, RZ ;  /* 0x000000222758723e */ /* 0x000fe200048070ff */
[----:B------:R-:W-:Y:S02]  /*8970*/  HADD2.F32 R130, -RZ, R129.H1_H1 ;  /* 0x30000081ff827230 */ /* 0x000fe40000004100 */
[C---:B------:R-:W-:Y:S01]  /*8980*/  FMUL R38, R70.reuse, R42 ;  /* 0x0000002a46267220 */ /* 0x040fe20000400000 */
[C---:B------:R-:W-:Y:S01]  /*8990*/  FMUL R43, R70.reuse, R43 ;  /* 0x0000002b462b7220 */ /* 0x040fe20000400000 */
[--C-:B------:R-:W-:Y:S01]  /*89a0*/  HADD2.F32 R113, -RZ, R115.reuse.H0_H0 ;  /* 0x20000073ff717230 */ /* 0x100fe20000004100 */
[----:B------:R-:W-:Y:S01]  /*89b0*/  F2FP.SATFINITE.E4M3.F32.PACK_AB_MERGE_C R88, R33, R32, R88 ;  /* 0x000000202158723e */ /* 0x000fe20004807058 */
[C---:B------:R-:W-:Y:S01]  /*89c0*/  FFMA R38, R71.reuse, R109, R38 ;  /* 0x0000006d47267223 */ /* 0x040fe20000000026 */
[C---:B------:R-:W-:Y:S01]  /*89d0*/  FFMA R43, R71.reuse, R112, R43 ;  /* 0x00000070472b7223 */ /* 0x040fe2000000002b */
[C---:B------:R-:W-:Y:S01]  /*89e0*/  FFMA R40, R71.reuse, R111, R40 ;  /* 0x0000006f47287223 */ /* 0x040fe20000000028 */
[----:B------:R-:W-:Y:S01]  /*89f0*/  FFMA R41, R71, R114, R41 ;  /* 0x0000007247297223 */ /* 0x000fe20000000029 */
[----:B------:R-:W-:Y:S01]  /*8a00*/  F2FP.F16.E4M3.UNPACK_B R133, R131 ;  /* 0x00000083ff85723e */ /* 0x000fe200020006ff */
[----:B------:R-:W-:Y:S01]  /*8a10*/  HADD2.F32 R116, -RZ, R115.H1_H1 ;  /* 0x30000073ff747230 */ /* 0x000fe20000004100 */
[----:B------:R-:W-:Y:S01]  /*8a20*/  F2FP.SATFINITE.E4M3.F32.PACK_AB_MERGE_C R65, R43, R38, RZ ;  /* 0x000000262b41723e */ /* 0x000fe200048070ff */
[----:B------:R-:W-:Y:S02]  /*8a30*/  HADD2.F32 R115, -RZ, R117.H0_H0 ;  /* 0x20000075ff737230 */ /* 0x000fe40000004100 */
[C---:B------:R-:W-:Y:S01]  /*8a40*/  FMUL R42, R70.reuse, R46 ;  /* 0x0000002e462a7220 */ /* 0x040fe20000400000 */
[--C-:B------:R-:W-:Y:S01]  /*8a50*/  HADD2.F32 R73, -RZ, R133.reuse.H0_H0 ;  /* 0x20000085ff497230 */ /* 0x100fe20000004100 */
[----:B------:R-:W-:Y:S01]  /*8a60*/  F2FP.SATFINITE.E4M3.F32.PACK_AB_MERGE_C R89, R37, R36, R65 ;  /* 0x000000242559723e */ /* 0x000fe20004807041 */
[----:B------:R-:W-:Y:S02]  /*8a70*/  HADD2.F32 R72, -RZ, R133.H1_H1 ;  /* 0x30000085ff487230 */ /* 0x000fe40000004100 */
[C---:B------:R-:W-:Y:S01]  /*8a80*/  FFMA R42, R71.reuse, R113, R42 ;  /* 0x00000071472a7223 */ /* 0x040fe2000000002a */
[C---:B------:R-:W-:Y:S01]  /*8a90*/  FMUL R47, R70.reuse, R47 ;  /* 0x0000002f462f7220 */ /* 0x040fe20000400000 */
[--C-:B------:R-:W-:Y:S02]  /*8aa0*/  HADD2.F32 R117, -RZ, R119.reuse.H0_H0 ;  /* 0x20000077ff757230 */ /* 0x100fe40000004100 */
[C---:B------:R-:W-:Y:S01]  /*8ab0*/  FMUL R46, R70.reuse, R50 ;  /* 0x00000032462e7220 */ /* 0x040fe20000400000 */
[----:B------:R-:W-:Y:S02]  /*8ac0*/  HADD2.F32 R120, -RZ, R119.H1_H1 ;  /* 0x30000077ff787230 */ /* 0x000fe40000004100 */
[C---:B------:R-:W-:Y:S01]  /*8ad0*/  FFMA R47, R71.reuse, R116, R47 ;  /* 0x00000074472f7223 */ /* 0x040fe2000000002f */
[C---:B------:R-:W-:Y:S01]  /*8ae0*/  FFMA R44, R71.reuse, R115, R44 ;  /* 0x00000073472c7223 */ /* 0x040fe2000000002c */
[----:B------:R-:W-:Y:S02]  /*8af0*/  HADD2.F32 R119, -RZ, R121.H0_H0 ;  /* 0x20000079ff777230 */ /* 0x000fe40000004100 */
[C---:B------:R-:W-:Y:S01]  /*8b00*/  FMUL R51, R70.reuse, R51 ;  /* 0x0000003346337220 */ /* 0x040fe20000400000 */
[C---:B------:R-:W-:Y:S01]  /*8b10*/  FFMA R45, R71.reuse, R118, R45 ;  /* 0x00000076472d7223 */ /* 0x040fe2000000002d */
[--C-:B------:R-:W-:Y:S02]  /*8b20*/  HADD2.F32 R121, -RZ, R123.reuse.H0_H0 ;  /* 0x2000007bff797230 */ /* 0x100fe40000004100 */
[C---:B------:R-:W-:Y:S01]  /*8b30*/  FFMA R46, R71.reuse, R117, R46 ;  /* 0x00000075472e7223 */ /* 0x040fe2000000002e */
[----:B------:R-:W-:Y:S02]  /*8b40*/  HADD2.F32 R124, -RZ, R123.H1_H1 ;  /* 0x3000007bff7c7230 */ /* 0x000fe40000004100 */
[C---:B------:R-:W-:Y:S01]  /*8b50*/  FMUL R50, R70.reuse, R54 ;  /* 0x0000003646327220 */ /* 0x040fe20000400000 */
[----:B------:R-:W-:Y:S02]  /*8b60*/  HADD2.F32 R123, -RZ, R125.H0_H0 ;  /* 0x2000007dff7b7230 */ /* 0x000fe40000004100 */
[C---:B------:R-:W-:Y:S01]  /*8b70*/  FFMA R51, R71.reuse, R120, R51 ;  /* 0x0000007847337223 */ /* 0x040fe20000000033 */
[C---:B------:R-:W-:Y:S01]  /*8b80*/  FMUL R55, R70.reuse, R55 ;  /* 0x0000003746377220 */ /* 0x040fe20000400000 */
[C---:B------:R-:W-:Y:S01]  /*8b90*/  FFMA R48, R71.reuse, R119, R48 ;  /* 0x0000007747307223 */ /* 0x040fe20000000030 */
        /* <DEDUP_REMOVED lines=9> */
[----:B------:R-:W-:Y:S01]  /*8c30*/  F2FP.F16.E4M3.UNPACK_B R131, R131.H1 ;  /* 0x00000083ff83723e */ /* 0x000fe200030006ff */
[C---:B------:R-:W-:Y:S01]  /*8c40*/  FFMA R53, R71.reuse, R126, R53 ;  /* 0x0000007e47357223 */ /* 0x040fe20000000035 */
[--C-:B------:R-:W-:Y:S02]  /*8c50*/  HADD2.F32 R129, -RZ, R132.reuse.H0_H0 ;  /* 0x20000084ff817230 */ /* 0x100fe40000004100 */
[C---:B------:R-:W-:Y:S01]  /*8c60*/  FFMA R54, R71.reuse, R125, R54 ;  /* 0x0000007d47367223 */ /* 0x040fe20000000036 */
[----:B------:R-:W-:Y:S02]  /*8c70*/  HADD2.F32 R132, -RZ, R132.H1_H1 ;  /* 0x30000084ff847230 */ /* 0x000fe40000004100 */
[C---:B------:R-:W-:Y:S01]  /*8c80*/  FMUL R58, R70.reuse, R62 ;  /* 0x0000003e463a7220 */ /* 0x040fe20000400000 */
[C---:B------:R-:W-:Y:S01]  /*8c90*/  FFMA R59, R71.reuse, R128, R59 ;  /* 0x00000080473b7223 */ /* 0x040fe2000000003b */
[C---:B------:R-:W-:Y:S01]  /*8ca0*/  FMUL R63, R70.reuse, R63 ;  /* 0x0000003f463f7220 */ /* 0x040fe20000400000 */
[C---:B------:R-:W-:Y:S01]  /*8cb0*/  FFMA R56, R71.reuse, R127, R56 ;  /* 0x0000007f47387223 */ /* 0x040fe20000000038 */
[C---:B------:R-:W-:Y:S01]  /*8cc0*/  FFMA R57, R71.reuse, R130, R57 ;  /* 0x0000008247397223 */ /* 0x040fe20000000039 */
[--C-:B------:R-:W-:Y:S02]  /*8cd0*/  HADD2.F32 R75, -RZ, R131.reuse.H0_H0 ;  /* 0x20000083ff4b7230 */ /* 0x100fe40000004100 */
[----:B------:R-:W-:Y:S01]  /*8ce0*/  FMUL R62, R70, R66 ;  /* 0x00000042463e7220 */ /* 0x000fe20000400000 */
[----:B------:R-:W-:Y:S02]  /*8cf0*/  HADD2.F32 R74, -RZ, R131.H1_H1 ;  /* 0x30000083ff4a7230 */ /* 0x000fe40000004100 */
[C---:B------:R-:W-:Y:S01]  /*8d00*/  FFMA R58, R71.reuse, R129, R58 ;  /* 0x00000081473a7223 */ /* 0x040fe2000000003a */
[----:B------:R-:W-:Y:S01]  /*8d10*/  FFMA R63, R71, R132, R63 ;  /* 0x00000084473f7223 */ /* 0x000fe2000000003f */
[----:B------:R-:W-:Y:S01]  /*8d20*/  F2FP.SATFINITE.E4M3.F32.PACK_AB_MERGE_C R90, R47, R42, RZ ;  /* 0x0000002a2f5a723e */ /* 0x000fe200048070ff */
[----:B------:R-:W-:Y:S01]  /*8d30*/  FFMA R60, R71, R73, R60 ;  /* 0x00000049473c7223 */ /* 0x000fe2000000003c */
[----:B------:R-:W-:Y:S01]  /*8d40*/  F2FP.SATFINITE.E4M3.F32.PACK_AB_MERGE_C R91, R51, R46, RZ ;  /* 0x0000002e335b723e */ /* 0x000fe200048070ff */
[C---:B------:R-:W-:Y:S01]  /*8d50*/  FFMA R61, R71.reuse, R72, R61 ;  /* 0x00000048473d7223 */ /* 0x040fe2000000003d */
[----:B------:R-:W-:Y:S01]  /*8d60*/  FFMA R62, R71, R75, R62 ;  /* 0x0000004b473e7223 */ /* 0x000fe2000000003e */
[----:B------:R-:W-:Y:S01]  /*8d70*/  F2FP.SATFINITE.E4M3.F32.PACK_AB_MERGE_C R65, R55, R50, RZ ;  /* 0x000000323741723e */ /* 0x000fe200048070ff */
[----:B------:R-:W-:Y:S01]  /*8d80*/  FFMA R67, R71, R74, R67 ;  /* 0x0000004a47437223 */ /* 0x000fe20000000043 */
[----:B------:R-:W-:Y:S02]  /*8d90*/  F2FP.SATFINITE.E4M3.F32.PACK_AB_MERGE_C R90, R41, R40, R90 ;  /* 0x00000028295a723e */ /* 0x000fe4000480705a */
[----:B------:R-:W-:Y:S02]  /*8da0*/  F2FP.SATFINITE.E4M3.F32.PACK_AB_MERGE_C R91, R45, R44, R91 ;  /* 0x0000002c2d5b723e */ /* 0x000fe4000480705b */
[----:B------:R-:W-:Y:S02]  /*8db0*/  F2FP.SATFINITE.E4M3.F32.PACK_AB_MERGE_C R64, R49, R48, R65 ;  /* 0x000000303140723e */ /* 0x000fe40004807041 */
[----:B------:R-:W-:Y:S01]  /*8dc0*/  F2FP.SATFINITE.E4M3.F32.PACK_AB_MERGE_C R65, R59, R54, RZ ;  /* 0x000000363b41723e */ /* 0x000fe200048070ff */
[----:B------:R1:W-:Y:S01]  /*8dd0*/  STS.128 [R163+0x2020], R88 ;  /* 0x00202058a3007388 */ /* 0x0003e20000000c00 */
[----:B------:R-:W-:Y:S02]  /*8de0*/  F2FP.SATFINITE.E4M3.F32.PACK_AB_MERGE_C R66, R63, R58, RZ ;  /* 0x0000003a3f42723e */ /* 0x000fe400048070ff */
[----:B------:R-:W-:Y:S02]  /*8df0*/  F2FP.SATFINITE.E4M3.F32.PACK_AB_MERGE_C R76, R67, R62, RZ ;  /* 0x0000003e434c723e */ /* 0x000fe400048070ff */
[----:B------:R-:W-:Y:S02]  /*8e00*/  F2FP.SATFINITE.E4M3.F32.PACK_AB_MERGE_C R65, R53, R52, R65 ;  /* 0x000000343541723e */ /* 0x000fe40004807041 */
[----:B------:R-:W-:Y:S02]  /*8e10*/  F2FP.SATFINITE.E4M3.F32.PACK_AB_MERGE_C R66, R57, R56, R66 ;  /* 0x000000383942723e */ /* 0x000fe40004807042 */
[----:B------:R-:W-:Y:S02]  /*8e20*/  F2FP.SATFINITE.E4M3.F32.PACK_AB_MERGE_C R67, R61, R60, R76 ;  /* 0x0000003c3d43723e */ /* 0x000fe4000480704c */
[----:B------:R-:W-:Y:S03]  /*8e30*/  IADD3 R68, PT, PT, R68, 0x1, RZ ;  /* 0x0000000144447810 */ /* 0x000fe60007ffe0ff */
[----:B------:R1:W-:Y:S01]  /*8e40*/  STS.128 [R162+0x2030], R64 ;  /* 0x00203040a2007388 */ /* 0x0003e20000000c00 */
[----:B------:R-:W-:Y:S01]  /*8e50*/  @!PT LDS RZ, [RZ] ;  /* 0x00000000fffff984 */ /* 0x000fe20000000800 */
[----:B------:R-:W-:Y:S01]  /*8e60*/  @!PT LDS RZ, [RZ] ;  /* 0x00000000fffff984 */ /* 0x000fe20000000800 */
[----:B------:R-:W-:Y:S01]  /*8e70*/  @!PT LDS RZ, [RZ] ;  /* 0x00000000fffff984 */ /* 0x000fe20000000800 */
[----:B------:R-:W-:Y:S01]  /*8e80*/  @!PT LDS RZ, [RZ] ;  /* 0x00000000fffff984 */ /* 0x000fe20000000800 */
[----:B------:R3:W-:Y:S07]  /*8e90*/  MEMBAR.ALL.CTA ;  /* 0x0000000000007992 */ /* 0x0007ee0000008000 */
[----:B---3--:R-:W3:Y:S02]  /*8ea0*/  FENCE.VIEW.ASYNC.S ;  /* 0x00000000000073c6 */ /* 0x008ee40000000000 */
[----:B---3--:R-:W-:Y:S06]  /*8eb0*/  BAR.SYNC.DEFER_BLOCKING 0x1, 0x80 ;  /* 0x0042000000007b1d */ /* 0x008fec0000010000 */
[----:B------:R-:W-:Y:S05]  /*8ec0*/  @P0 BRA `(.L_x_142) ;  /* 0x00000000006c0947 */ /* 0x000fea0003800000 */
[----:B------:R-:W-:Y:S01]  /*8ed0*/  USHF.L.U32 UR10, UR45, 0x7, URZ ;  /* 0x000000072d0a7899 */ /* 0x000fe200080006ff */
[----:B------:R-:W-:Y:S01]  /*8ee0*/  R2UR UR6, R159 ;  /* 0x000000009f0672ca */ /* 0x000fe200000e0000 */
[----:B------:R-:W-:Y:S01]  /*8ef0*/  UISETP.NE.AND UP0, UPT, UR56, 0x1, UPT ;  /* 0x000000013800788c */ /* 0x000fe2000bf05270 */
[----:B------:R-:W-:Y:S01]  /*8f00*/  R2UR UR7, R158 ;  /* 0x000000009e0772ca */ /* 0x000fe200000e0000 */
[----:B------:R-:W-:Y:S01]  /*8f10*/  UIMAD.WIDE.U32 UR4, UR10, UR57, URZ ;  /* 0x000000390a0472a5 */ /* 0x000fe2000f8e00ff */
[----:B------:R-:W3:Y:S01]  /*8f20*/  LDCU.64 UR14, c[0x0][0x348] ;  /* 0x00006900ff0e77ac */ /* 0x000ee20008000a00 */
[----:B------:R-:W-:Y:S02]  /*8f30*/  UISETP.NE.AND UP1, UPT, UR59, 0x1, UPT ;  /* 0x000000013b00788c */ /* 0x000fe4000bf25270 */
[----:B------:R-:W-:Y:S03]  /*8f40*/  USHF.L.U32 UR9, UR47, 0x6, URZ ;  /* 0x000000062f097899 */ /* 0x000fe600080006ff */
[----:B------:R-:W-:Y:S02]  /*8f50*/  UMOV UR4, UR5 ;  /* 0x0000000500047c82 */ /* 0x000fe40008000000 */
[----:B------:R-:W-:Y:S04]  /*8f60*/  USHF.R.U32.HI UR4, URZ, UR58, UR4 ;  /* 0x0000003aff047299 */ /* 0x000fe80008011604 */
[----:B------:R-:W-:Y:S04]  /*8f70*/  USEL UR11, UR10, UR4, !UP0 ;  /* 0x000000040a0b7287 */ /* 0x000fe8000c000000 */
[----:B------:R-:W-:Y:S02]  /*8f80*/  UIMAD.WIDE.U32 UR4, UR11, UR6, URZ ;  /* 0x000000060b0472a5 */ /* 0x000fe4000f8e00ff */
[----:B------:R-:W-:Y:S05]  /*8f90*/  UIADD3 UR6, UPT, UPT, UR44, 0x2400, URZ ;  /* 0x000024002c067890 */ /* 0x000fea000fffe0ff */
[----:B------:R-:W-:Y:S01]  /*8fa0*/  UMOV UR4, UR5 ;  /* 0x0000000500047c82 */ /* 0x000fe20008000000 */
[----:B------:R-:W-:Y:S01]  /*8fb0*/  IMAD.U32 R164, RZ, RZ, UR6 ;  /* 0x00000006ffa47e24 */ /* 0x000fe2000f8e00ff */
[----:B------:R-:W-:Y:S02]  /*8fc0*/  USHF.R.U32.HI UR5, URZ, UR7, UR4 ;  /* 0x00000007ff057299 */ /* 0x000fe40008011604 */
[----:B---3--:R-:W-:Y:S02]  /*8fd0*/  UIADD3 UR4, UP0, UPT, UR14, 0x680, URZ ;  /* 0x000006800e047890 */ /* 0x008fe4000ff1e0ff */
[----:B------:R-:W-:Y:S01]  /*8fe0*/  USEL UR12, UR11, UR5, !UP1 ;  /* 0x000000050b0c7287 */ /* 0x000fe2000c800000 */
[----:B------:R-:W-:Y:S01]  /*8ff0*/  R2UR UR8, R164 ;  /* 0x00000000a40872ca */ /* 0x000fe200000e0000 */
[----:B------:R-:W-:Y:S02]  /*9000*/  UIADD3 UR5, UPT, UPT, -UR11, URZ, URZ ;  /* 0x000000ff0b057290 */ /* 0x000fe4000fffe1ff */
[----:B------:R-:W-:Y:S02]  /*9010*/  UIADD3 UR6, UPT, UPT, -UR12, URZ, URZ ;  /* 0x000000ff0c067290 */ /* 0x000fe4000fffe1ff */
[----:B------:R-:W-:Y:S02]  /*9020*/  UIMAD UR10, UR56, UR5, UR10 ;  /* 0x00000005380a72a4 */ /* 0x000fe4000f8e020a */
[----:B------:R-:W-:Y:S02]  /*9030*/  UIMAD UR11, UR59, UR6, UR11 ;  /* 0x000000063b0b72a4 */ /* 0x000fe4000f8e020b */
[----:B------:R-:W-:Y:S09]  /*9040*/  UIADD3.X UR5, UPT, UPT, URZ, UR15, URZ, UP0, !UPT ;  /* 0x0000000fff057290 */ /* 0x000ff200087fe4ff */
[----:B------:R3:W-:Y:S01]  /*9050*/  UTMASTG.4D.IM2COL [UR8], [UR4] ;  /* 0x00000008040073b5 */ /* 0x0007e20008058000 */
[----:B------:R0:W-:Y:S01]  /*9060*/  UTMACMDFLUSH ;  /* 0x00000000000079b7 */ /* 0x0001e20000000000 */
[----:B---3--:R-:W-:Y:S04]  /*9070*/  DEPBAR.LE SB0, 0x0 ;  /* 0x000080000000791a */ /* 0x008fe80000000000 */
.L_x_142:
[----:B------:R-:W-:Y:S05]  /*9080*/  BSYNC.RECONVERGENT B0 ;  /* 0x0000000000007941 */ /* 0x000fea0003800200 */
.L_x_141:
[----:B------:R-:W-:Y:S01]  /*9090*/  R2UR UR4, R160 ;  /* 0x00000000a00472ca */ /* 0x000fe200000e0000 */
[----:B------:R-:W-:Y:S01]  /*90a0*/  BAR.SYNC.DEFER_BLOCKING 0x1, 0x80 ;  /* 0x0042000000007b1d */ /* 0x000fe20000010000 */
[----:B------:R-:W-:Y:S01]  /*90b0*/  ISETP.NE.AND P0, PT, R68, 0x2, PT ;  /* 0x000000024400780c */ /* 0x000fe20003f05270 */
[----:B------:R-:W-:Y:S01]  /*90c0*/  UISETP.NE.AND UP0, UPT, UR48, URZ, UPT ;  /* 0x000000ff3000728c */ /* 0x000fe2000bf05270 */
[----:B------:R-:W-:Y:S01]  /*90d0*/  LOP3.LUT R152, R152, 0x1, RZ, 0x3c, !PT ;  /* 0x0000000198987812 */ /* 0x000fe200078e3cff */
[----:B------:R-:W-:Y:S01]  /*90e0*/  UIADD3 UR45, UPT, UPT, UR37, UR63, URZ ;  /* 0x0000003f252d7290 */ /* 0x000fe2000fffe0ff */
[----:B------:R-:W-:Y:S02]  /*90f0*/  SEL R0, RZ, 0x1, P0 ;  /* 0x00000001ff007807 */ /* 0x000fe40000000000 */
[----:B------:R-:W-:Y:S02]  /*9100*/  SEL R68, R68, RZ, P0 ;  /* 0x000000ff44447207 */ /* 0x000fe40000000000 */
[----:B------:R-:W-:Y:S03]  /*9110*/  LOP3.LUT R153, R153, R0, RZ, 0x3c, !PT ;  /* 0x0000000099997212 */ /* 0x000fe600078e3cff */
[----:B------:R-:W-:Y:S01]  /*9120*/  UIADD3 UR47, UPT, UPT, UR36, UR4, URZ ;  /* 0x00000004242f7290 */ /* 0x000fe2000fffe0ff */
[----:B------:R-:W-:Y:S01]  /*9130*/  UMOV UR46, UR51 ;  /* 0x00000033002e7c82 */ /* 0x000fe20008000000 */
[----:B------:R-:W-:Y:S10]  /*9140*/  BRA.U UP0, `(.L_x_143) ;  /* 0xffffffd900e87547 */ /* 0x000ff4000b83ffff */
[----:B------:R-:W-:Y:S05]  /*9150*/  EXIT ;  /* 0x000000000000794d */ /* 0x000fea0003800000 */
.L_x_25:
[----:B------:R-:W-:Y:S07]  /*9160*/  MOV R0, UR17 ;  /* 0x0000001100007c02 */ /* 0x000fee0008000f00 */
.L_x_144:
[----:B-1----:R1:W2:Y:S02]  /*9170*/  SYNCS.PHASECHK.TRANS64.TRYWAIT P0, [R0+URZ+0x148], R5 ;  /* 0x00014805000075a7 */ /* 0x0022a400080011ff */
[----:B--2---:R-:W-:Y:S05]  /*9180*/  @!P0 NANOSLEEP.SYNCS 0x989680 ;  /* 0x009896800000895d */ /* 0x004fea0003900000 */
[----:B------:R-:W2:Y:S02]  /*9190*/  @!P0 SYNCS.PHASECHK.TRANS64 P0, [R0+URZ+0x148], R5 ;  /* 0x00014805000085a7 */ /* 0x000ea400080010ff */
[----:B--2---:R-:W-:Y:S05]  /*91a0*/  @!P0 BRA `(.L_x_144) ;  /* 0xfffffffc00f08947 */ /* 0x004fea000383ffff */
[----:B------:R-:W-:Y:S05]  /*91b0*/  BRA `(.L_x_24) ;  /* 0xffffff8c00647947 */ /* 0x000fea000383ffff */
.L_x_32:
[----:B------:R-:W-:Y:S07]  /*91c0*/  MOV R0, UR17 ;  /* 0x0000001100007c02 */ /* 0x000fee0008000f00 */
.L_x_145:
[----:B-1----:R1:W2:Y:S02]  /*91d0*/  SYNCS.PHASECHK.TRANS64.TRYWAIT P0, [R0+URZ+0x148], R5 ;  /* 0x00014805000075a7 */ /* 0x0022a400080011ff */
[----:B--2---:R-:W-:Y:S05]  /*91e0*/  @!P0 NANOSLEEP.SYNCS 0x989680 ;  /* 0x009896800000895d */ /* 0x004fea0003900000 */
[----:B------:R-:W2:Y:S02]  /*91f0*/  @!P0 SYNCS.PHASECHK.TRANS64 P0, [R0+URZ+0x148], R5 ;  /* 0x00014805000085a7 */ /* 0x000ea400080010ff */
[----:B--2---:R-:W-:Y:S05]  /*9200*/  @!P0 BRA `(.L_x_145) ;  /* 0xfffffffc00f08947 */ /* 0x004fea000383ffff */
[----:B------:R-:W-:Y:S05]  /*9210*/  BRA `(.L_x_31) ;  /* 0xffffff9000c07947 */ /* 0x000fea000383ffff */
.L_x_37:
[----:B------:R-:W-:-:S07]  /*9220*/  MOV R0, UR25 ;  /* 0x0000001900007c02 */ /* 0x000fce0008000f00 */
.L_x_146:
[----:B-1----:R1:W2:Y:S02]  /*9230*/  SYNCS.PHASECHK.TRANS64.TRYWAIT P0, [R0+URZ+0x2b0], R3 ;  /* 0x0002b003000075a7 */ /* 0x0022a400080011ff */
[----:B--2---:R-:W-:Y:S05]  /*9240*/  @!P0 NANOSLEEP.SYNCS 0x989680 ;  /* 0x009896800000895d */ /* 0x004fea0003900000 */
[----:B------:R-:W2:Y:S02]  /*9250*/  @!P0 SYNCS.PHASECHK.TRANS64 P0, [R0+URZ+0x2b0], R3 ;  /* 0x0002b003000085a7 */ /* 0x000ea400080010ff */
[----:B--2---:R-:W-:Y:S05]  /*9260*/  @!P0 BRA `(.L_x_146) ;  /* 0xfffffffc00f08947 */ /* 0x004fea000383ffff */
[----:B------:R-:W-:Y:S05]  /*9270*/  BRA `(.L_x_147) ;  /* 0xffffff94008c7947 */ /* 0x000fea000383ffff */
.L_x_41:
[----:B------:R-:W-:-:S07]  /*9280*/  MOV R0, UR4 ;  /* 0x0000000400007c02 */ /* 0x000fce0008000f00 */
.L_x_148:
[----:B-1----:R1:W2:Y:S02]  /*9290*/  SYNCS.PHASECHK.TRANS64.TRYWAIT P0, [R0+URZ], R3 ;  /* 0x00000003000075a7 */ /* 0x0022a400080011ff */
[----:B--2---:R-:W-:Y:S05]  /*92a0*/  @!P0 NANOSLEEP.SYNCS 0x989680 ;  /* 0x009896800000895d */ /* 0x004fea0003900000 */
[----:B------:R-:W2:Y:S02]  /*92b0*/  @!P0 SYNCS.PHASECHK.TRANS64 P0, [R0+URZ], R3 ;  /* 0x00000003000085a7 */ /* 0x000ea400080010ff */
[----:B--2---:R-:W-:Y:S05]  /*92c0*/  @!P0 BRA `(.L_x_148) ;  /* 0xfffffffc00f08947 */ /* 0x004fea000383ffff */
[----:B------:R-:W-:Y:S05]  /*92d0*/  BRA `(.L_x_149) ;  /* 0xffffff9c00207947 */ /* 0x000fea000383ffff */
.L_x_42:
[----:B------:R-:W-:-:S07]  /*92e0*/  MOV R0, UR5 ;  /* 0x0000000500007c02 */ /* 0x000fce0008000f00 */
.L_x_150:
[----:B-1----:R1:W2:Y:S02]  /*92f0*/  SYNCS.PHASECHK.TRANS64.TRYWAIT P0, [R0+URZ], R3 ;  /* 0x00000003000075a7 */ /* 0x0022a400080011ff */
[----:B--2---:R-:W-:Y:S05]  /*9300*/  @!P0 NANOSLEEP.SYNCS 0x989680 ;  /* 0x009896800000895d */ /* 0x004fea0003900000 */
[----:B------:R-:W2:Y:S02]  /*9310*/  @!P0 SYNCS.PHASECHK.TRANS64 P0, [R0+URZ], R3 ;  /* 0x00000003000085a7 */ /* 0x000ea400080010ff */
[----:B--2---:R-:W-:Y:S05]  /*9320*/  @!P0 BRA `(.L_x_150) ;  /* 0xfffffffc00f08947 */ /* 0x004fea000383ffff */
[----:B------:R-:W-:Y:S05]  /*9330*/  BRA `(.L_x_151) ;  /* 0xffffff9c00307947 */ /* 0x000fea000383ffff */
.L_x_43:
[----:B------:R-:W-:-:S07]  /*9340*/  MOV R0, UR5 ;  /* 0x0000000500007c02 */ /* 0x000fce0008000f00 */
.L_x_152:
[----:B-1----:R1:W2:Y:S02]  /*9350*/  SYNCS.PHASECHK.TRANS64.TRYWAIT P0, [R0+URZ], R3 ;  /* 0x00000003000075a7 */ /* 0x0022a400080011ff */
[----:B--2---:R-:W-:Y:S05]  /*9360*/  @!P0 NANOSLEEP.SYNCS 0x989680 ;  /* 0x009896800000895d */ /* 0x004fea0003900000 */
[----:B------:R-:W2:Y:S02]  /*9370*/  @!P0 SYNCS.PHASECHK.TRANS64 P0, [R0+URZ], R3 ;  /* 0x00000003000085a7 */ /* 0x000ea400080010ff */
[----:B--2---:R-:W-:Y:S05]  /*9380*/  @!P0 BRA `(.L_x_152) ;  /* 0xfffffffc00f08947 */ /* 0x004fea000383ffff */
[----:B------:R-:W-:Y:S05]  /*9390*/  BRA `(.L_x_153) ;  /* 0xffffff9c00407947 */ /* 0x000fea000383ffff */
.L_x_44:
[----:B------:R-:W-:-:S07]  /*93a0*/  MOV R0, UR5 ;  /* 0x0000000500007c02 */ /* 0x000fce0008000f00 */
.L_x_154:
[----:B-1----:R1:W2:Y:S02]  /*93b0*/  SYNCS.PHASECHK.TRANS64.TRYWAIT P0, [R0+URZ], R3 ;  /* 0x00000003000075a7 */ /* 0x0022a400080011ff */
[----:B--2---:R-:W-:Y:S05]  /*93c0*/  @!P0 NANOSLEEP.SYNCS 0x989680 ;  /* 0x009896800000895d */ /* 0x004fea0003900000 */
[----:B------:R-:W2:Y:S02]  /*93d0*/  @!P0 SYNCS.PHASECHK.TRANS64 P0, [R0+URZ], R3 ;  /* 0x00000003000085a7 */ /* 0x000ea400080010ff */
[----:B--2---:R-:W-:Y:S05]  /*93e0*/  @!P0 BRA `(.L_x_154) ;  /* 0xfffffffc00f08947 */ /* 0x004fea000383ffff */
[----:B------:R-:W-:Y:S05]  /*93f0*/  BRA `(.L_x_155) ;  /* 0xffffff9c00507947 */ /* 0x000fea000383ffff */
.L_x_45:
[----:B------:R-:W-:-:S07]  /*9400*/  MOV R0, UR5 ;  /* 0x0000000500007c02 */ /* 0x000fce0008000f00 */
.L_x_156:
[----:B-1----:R1:W2:Y:S02]  /*9410*/  SYNCS.PHASECHK.TRANS64.TRYWAIT P0, [R0+URZ], R3 ;  /* 0x00000003000075a7 */ /* 0x0022a400080011ff */
[----:B--2---:R-:W-:Y:S05]  /*9420*/  @!P0 NANOSLEEP.SYNCS 0x989680 ;  /* 0x009896800000895d */ /* 0x004fea0003900000 */
[----:B------:R-:W2:Y:S02]  /*9430*/  @!P0 SYNCS.PHASECHK.TRANS64 P0, [R0+URZ], R3 ;  /* 0x00000003000085a7 */ /* 0x000ea400080010ff */
[----:B--2---:R-:W-:Y:S05]  /*9440*/  @!P0 BRA `(.L_x_156) ;  /* 0xfffffffc00f08947 */ /* 0x004fea000383ffff */
[----:B------:R-:W-:Y:S05]  /*9450*/  BRA `(.L_x_157) ;  /* 0xffffff9c00607947 */ /* 0x000fea000383ffff */
.L_x_46:
[----:B------:R-:W-:-:S07]  /*9460*/  MOV R0, UR5 ;  /* 0x0000000500007c02 */ /* 0x000fce0008000f00 */
.L_x_158:
[----:B-1----:R1:W2:Y:S02]  /*9470*/  SYNCS.PHASECHK.TRANS64.TRYWAIT P0, [R0+URZ], R3 ;  /* 0x00000003000075a7 */ /* 0x0022a400080011ff */
[----:B--2---:R-:W-:Y:S05]  /*9480*/  @!P0 NANOSLEEP.SYNCS 0x989680 ;  /* 0x009896800000895d */ /* 0x004fea0003900000 */
[----:B------:R-:W2:Y:S02]  /*9490*/  @!P0 SYNCS.PHASECHK.TRANS64 P0, [R0+URZ], R3 ;  /* 0x00000003000085a7 */ /* 0x000ea400080010ff */
[----:B--2---:R-:W-:Y:S05]  /*94a0*/  @!P0 BRA `(.L_x_158) ;  /* 0xfffffffc00f08947 */ /* 0x004fea000383ffff */
[----:B------:R-:W-:Y:S05]  /*94b0*/  BRA `(.L_x_159) ;  /* 0xffffff9c00707947 */ /* 0x000fea000383ffff */
.L_x_47:
[----:B------:R-:W-:-:S07]  /*94c0*/  MOV R0, UR5 ;  /* 0x0000000500007c02 */ /* 0x000fce0008000f00 */
.L_x_160:
[----:B-1----:R1:W2:Y:S02]  /*94d0*/  SYNCS.PHASECHK.TRANS64.TRYWAIT P0, [R0+URZ], R3 ;  /* 0x00000003000075a7 */ /* 0x0022a400080011ff */
[----:B--2---:R-:W-:Y:S05]  /*94e0*/  @!P0 NANOSLEEP.SYNCS 0x989680 ;  /* 0x009896800000895d */ /* 0x004fea0003900000 */
[----:B------:R-:W2:Y:S02]  /*94f0*/  @!P0 SYNCS.PHASECHK.TRANS64 P0, [R0+URZ], R3 ;  /* 0x00000003000085a7 */ /* 0x000ea400080010ff */
[----:B--2---:R-:W-:Y:S05]  /*9500*/  @!P0 BRA `(.L_x_160) ;  /* 0xfffffffc00f08947 */ /* 0x004fea000383ffff */
[----:B------:R-:W-:Y:S05]  /*9510*/  BRA `(.L_x_161) ;  /* 0xffffff9c00807947 */ /* 0x000fea000383ffff */
.L_x_48:
[----:B------:R-:W-:-:S07]  /*9520*/  MOV R0, UR5 ;  /* 0x0000000500007c02 */ /* 0x000fce0008000f00 */
.L_x_162:
[----:B-1----:R1:W2:Y:S02]  /*9530*/  SYNCS.PHASECHK.TRANS64.TRYWAIT P0, [R0+URZ], R3 ;  /* 0x00000003000075a7 */ /* 0x0022a400080011ff */
[----:B--2---:R-:W-:Y:S05]  /*9540*/  @!P0 NANOSLEEP.SYNCS 0x989680 ;  /* 0x009896800000895d */ /* 0x004fea0003900000 */
[----:B------:R-:W2:Y:S02]  /*9550*/  @!P0 SYNCS.PHASECHK.TRANS64 P0, [R0+URZ], R3 ;  /* 0x00000003000085a7 */ /* 0x000ea400080010ff */
[----:B--2---:R-:W-:Y:S05]  /*9560*/  @!P0 BRA `(.L_x_162) ;  /* 0xfffffffc00f08947 */ /* 0x004fea000383ffff */
[----:B------:R-:W-:Y:S05]  /*9570*/  BRA `(.L_x_163) ;  /* 0xffffff9c00907947 */ /* 0x000fea000383ffff */
.L_x_49:
[----:B------:R-:W-:-:S07]  /*9580*/  MOV R0, UR5 ;  /* 0x0000000500007c02 */ /* 0x000fce0008000f00 */
.L_x_164:
[----:B-1----:R1:W2:Y:S02]  /*9590*/  SYNCS.PHASECHK.TRANS64.TRYWAIT P0, [R0+URZ], R3 ;  /* 0x00000003000075a7 */ /* 0x0022a400080011ff */
[----:B--2---:R-:W-:Y:S05]  /*95a0*/  @!P0 NANOSLEEP.SYNCS 0x989680 ;  /* 0x009896800000895d */ /* 0x004fea0003900000 */
[----:B------:R-:W2:Y:S02]  /*95b0*/  @!P0 SYNCS.PHASECHK.TRANS64 P0, [R0+URZ], R3 ;  /* 0x00000003000085a7 */ /* 0x000ea400080010ff */
[----:B--2---:R-:W-:Y:S05]  /*95c0*/  @!P0 BRA `(.L_x_164) ;  /* 0xfffffffc00f08947 */ /* 0x004fea000383ffff */
[----:B------:R-:W-:Y:S05]  /*95d0*/  BRA `(.L_x_165) ;  /* 0xffffff9c00a07947 */ /* 0x000fea000383ffff */
.L_x_50:
[----:B------:R-:W-:-:S07]  /*95e0*/  MOV R0, UR5 ;  /* 0x0000000500007c02 */ /* 0x000fce0008000f00 */
.L_x_166:
[----:B-1----:R1:W2:Y:S02]  /*95f0*/  SYNCS.PHASECHK.TRANS64.TRYWAIT P0, [R0+URZ], R3 ;  /* 0x00000003000075a7 */ /* 0x0022a400080011ff */
[----:B--2---:R-:W-:Y:S05]  /*9600*/  @!P0 NANOSLEEP.SYNCS 0x989680 ;  /* 0x009896800000895d */ /* 0x004fea0003900000 */
[----:B------:R-:W2:Y:S02]  /*9610*/  @!P0 SYNCS.PHASECHK.TRANS64 P0, [R0+URZ], R3 ;  /* 0x00000003000085a7 */ /* 0x000ea400080010ff */
[----:B--2---:R-:W-:Y:S05]  /*9620*/  @!P0 BRA `(.L_x_166) ;  /* 0xfffffffc00f08947 */ /* 0x004fea000383ffff */
[----:B------:R-:W-:Y:S05]  /*9630*/  BRA `(.L_x_167) ;  /* 0xffffff9c00b07947 */ /* 0x000fea000383ffff */
.L_x_51:
[----:B------:R-:W-:-:S07]  /*9640*/  MOV R0, UR5 ;  /* 0x0000000500007c02 */ /* 0x000fce0008000f00 */
.L_x_168:
[----:B-1----:R1:W2:Y:S02]  /*9650*/  SYNCS.PHASECHK.TRANS64.TRYWAIT P0, [R0+URZ], R3 ;  /* 0x00000003000075a7 */ /* 0x0022a400080011ff */
[----:B--2---:R-:W-:Y:S05]  /*9660*/  @!P0 NANOSLEEP.SYNCS 0x989680 ;  /* 0x009896800000895d */ /* 0x004fea0003900000 */
[----:B------:R-:W2:Y:S02]  /*9670*/  @!P0 SYNCS.PHASECHK.TRANS64 P0, [R0+URZ], R3 ;  /* 0x00000003000085a7 */ /* 0x000ea400080010ff */
[----:B--2---:R-:W-:Y:S05]  /*9680*/  @!P0 BRA `(.L_x_168) ;  /* 0xfffffffc00f08947 */ /* 0x004fea000383ffff */
[----:B------:R-:W-:Y:S05]  /*9690*/  BRA `(.L_x_169) ;  /* 0xffffff9c00c07947 */ /* 0x000fea000383ffff */
.L_x_52:
[----:B------:R-:W-:-:S07]  /*96a0*/  MOV R0, UR5 ;  /* 0x0000000500007c02 */ /* 0x000fce0008000f00 */
.L_x_170:
[----:B-1----:R1:W2:Y:S02]  /*96b0*/  SYNCS.PHASECHK.TRANS64.TRYWAIT P0, [R0+URZ], R3 ;  /* 0x00000003000075a7 */ /* 0x0022a400080011ff */
[----:B--2---:R-:W-:Y:S05]  /*96c0*/  @!P0 NANOSLEEP.SYNCS 0x989680 ;  /* 0x009896800000895d */ /* 0x004fea0003900000 */
[----:B------:R-:W2:Y:S02]  /*96d0*/  @!P0 SYNCS.PHASECHK.TRANS64 P0, [R0+URZ], R3 ;  /* 0x00000003000085a7 */ /* 0x000ea400080010ff */
[----:B--2---:R-:W-:Y:S05]  /*96e0*/  @!P0 BRA `(.L_x_170) ;  /* 0xfffffffc00f08947 */ /* 0x004fea000383ffff */
[----:B------:R-:W-:Y:S05]  /*96f0*/  BRA `(.L_x_171) ;  /* 0xffffff9c00d07947 */ /* 0x000fea000383ffff */
.L_x_53:
[----:B------:R-:W-:-:S07]  /*9700*/  MOV R0, UR5 ;  /* 0x0000000500007c02 */ /* 0x000fce0008000f00 */
.L_x_172:
[----:B-1----:R1:W2:Y:S02]  /*9710*/  SYNCS.PHASECHK.TRANS64.TRYWAIT P0, [R0+URZ], R3 ;  /* 0x00000003000075a7 */ /* 0x0022a400080011ff */
[----:B--2---:R-:W-:Y:S05]  /*9720*/  @!P0 NANOSLEEP.SYNCS 0x989680 ;  /* 0x009896800000895d */ /* 0x004fea0003900000 */
[----:B------:R-:W2:Y:S02]  /*9730*/  @!P0 SYNCS.PHASECHK.TRANS64 P0, [R0+URZ], R3 ;  /* 0x00000003000085a7 */ /* 0x000ea400080010ff */
[----:B--2---:R-:W-:Y:S05]  /*9740*/  @!P0 BRA `(.L_x_172) ;  /* 0xfffffffc00f08947 */ /* 0x004fea000383ffff */
[----:B------:R-:W-:Y:S05]  /*9750*/  BRA `(.L_x_173) ;  /* 0xffffff9c00e07947 */ /* 0x000fea000383ffff */
.L_x_54:
[----:B------:R-:W-:-:S07]  /*9760*/  MOV R0, UR5 ;  /* 0x0000000500007c02 */ /* 0x000fce0008000f00 */
.L_x_174:
[----:B-1----:R1:W2:Y:S02]  /*9770*/  SYNCS.PHASECHK.TRANS64.TRYWAIT P0, [R0+URZ], R3 ;  /* 0x00000003000075a7 */ /* 0x0022a400080011ff */
[----:B--2---:R-:W-:Y:S05]  /*9780*/  @!P0 NANOSLEEP.SYNCS 0x989680 ;  /* 0x009896800000895d */ /* 0x004fea0003900000 */
[----:B------:R-:W2:Y:S02]  /*9790*/  @!P0 SYNCS.PHASECHK.TRANS64 P0, [R0+URZ], R3 ;  /* 0x00000003000085a7 */ /* 0x000ea400080010ff */
[----:B--2---:R-:W-:Y:S05]  /*97a0*/  @!P0 BRA `(.L_x_174) ;  /* 0xfffffffc00f08947 */ /* 0x004fea000383ffff */
[----:B------:R-:W-:Y:S05]  /*97b0*/  BRA `(.L_x_175) ;  /* 0xffffff9c00f07947 */ /* 0x000fea000383ffff */
.L_x_55:
[----:B------:R-:W-:-:S07]  /*97c0*/  MOV R0, UR5 ;  /* 0x0000000500007c02 */ /* 0x000fce0008000f00 */
.L_x_176:
[----:B-1----:R1:W2:Y:S02]  /*97d0*/  SYNCS.PHASECHK.TRANS64.TRYWAIT P0, [R0+URZ], R3 ;  /* 0x00000003000075a7 */ /* 0x0022a400080011ff */
[----:B--2---:R-:W-:Y:S05]  /*97e0*/  @!P0 NANOSLEEP.SYNCS 0x989680 ;  /* 0x009896800000895d */ /* 0x004fea0003900000 */
[----:B------:R-:W2:Y:S02]  /*97f0*/  @!P0 SYNCS.PHASECHK.TRANS64 P0, [R0+URZ], R3 ;  /* 0x00000003000085a7 */ /* 0x000ea400080010ff */
[----:B--2---:R-:W-:Y:S05]  /*9800*/  @!P0 BRA `(.L_x_176) ;  /* 0xfffffffc00f08947 */ /* 0x004fea000383ffff */
[----:B------:R-:W-:Y:S05]  /*9810*/  BRA `(.L_x_177) ;  /* 0xffffffa000007947 */ /* 0x000fea000383ffff */
.L_x_56:
[----:B------:R-:W-:-:S07]  /*9820*/  MOV R0, UR5 ;  /* 0x0000000500007c02 */ /* 0x000fce0008000f00 */
.L_x_178:
[----:B-1----:R1:W2:Y:S02]  /*9830*/  SYNCS.PHASECHK.TRANS64.TRYWAIT P0, [R0+URZ], R3 ;  /* 0x00000003000075a7 */ /* 0x0022a400080011ff */
[----:B--2---:R-:W-:Y:S05]  /*9840*/  @!P0 NANOSLEEP.SYNCS 0x989680 ;  /* 0x009896800000895d */ /* 0x004fea0003900000 */
[----:B------:R-:W2:Y:S02]  /*9850*/  @!P0 SYNCS.PHASECHK.TRANS64 P0, [R0+URZ], R3 ;  /* 0x00000003000085a7 */ /* 0x000ea400080010ff */
[----:B--2---:R-:W-:Y:S05]  /*9860*/  @!P0 BRA `(.L_x_178) ;  /* 0xfffffffc00f08947 */ /* 0x004fea000383ffff */
[----:B------:R-:W-:Y:S05]  /*9870*/  BRA `(.L_x_179) ;  /* 0xffffffa000107947 */ /* 0x000fea000383ffff */
.L_x_57:
[----:B------:R-:W-:-:S07]  /*9880*/  MOV R0, UR5 ;  /* 0x0000000500007c02 */ /* 0x000fce0008000f00 */
.L_x_180:
[----:B-1----:R1:W2:Y:S02]  /*9890*/  SYNCS.PHASECHK.TRANS64.TRYWAIT P0, [R0+URZ], R3 ;  /* 0x00000003000075a7 */ /* 0x0022a400080011ff */
[----:B--2---:R-:W-:Y:S05]  /*98a0*/  @!P0 NANOSLEEP.SYNCS 0x989680 ;  /* 0x009896800000895d */ /* 0x004fea0003900000 */
[----:B------:R-:W2:Y:S02]  /*98b0*/  @!P0 SYNCS.PHASECHK.TRANS64 P0, [R0+URZ], R3 ;  /* 0x00000003000085a7 */ /* 0x000ea400080010ff */
[----:B--2---:R-:W-:Y:S05]  /*98c0*/  @!P0 BRA `(.L_x_180) ;  /* 0xfffffffc00f08947 */ /* 0x004fea000383ffff */
[----:B------:R-:W-:Y:S05]  /*98d0*/  BRA `(.L_x_181) ;  /* 0xffffffa000207947 */ /* 0x000fea000383ffff */
.L_x_58:
[----:B------:R-:W-:-:S07]  /*98e0*/  MOV R0, UR5 ;  /* 0x0000000500007c02 */ /* 0x000fce0008000f00 */
.L_x_182:
[----:B-1----:R1:W2:Y:S02]  /*98f0*/  SYNCS.PHASECHK.TRANS64.TRYWAIT P0, [R0+URZ], R3 ;  /* 0x00000003000075a7 */ /* 0x0022a400080011ff */
[----:B--2---:R-:W-:Y:S05]  /*9900*/  @!P0 NANOSLEEP.SYNCS 0x989680 ;  /* 0x009896800000895d */ /* 0x004fea0003900000 */
[----:B------:R-:W2:Y:S02]  /*9910*/  @!P0 SYNCS.PHASECHK.TRANS64 P0, [R0+URZ], R3 ;  /* 0x00000003000085a7 */ /* 0x000ea400080010ff */
[----:B--2---:R-:W-:Y:S05]  /*9920*/  @!P0 BRA `(.L_x_182) ;  /* 0xfffffffc00f08947 */ /* 0x004fea000383ffff */
[----:B------:R-:W-:Y:S05]  /*9930*/  BRA `(.L_x_183) ;  /* 0xffffffa000307947 */ /* 0x000fea000383ffff */
.L_x_59:
[----:B------:R-:W-:-:S07]  /*9940*/  MOV R0, UR5 ;  /* 0x0000000500007c02 */ /* 0x000fce0008000f00 */
.L_x_184:
[----:B-1----:R1:W2:Y:S02]  /*9950*/  SYNCS.PHASECHK.TRANS64.TRYWAIT P0, [R0+URZ], R3 ;  /* 0x00000003000075a7 */ /* 0x0022a400080011ff */
[----:B--2---:R-:W-:Y:S05]  /*9960*/  @!P0 NANOSLEEP.SYNCS 0x989680 ;  /* 0x009896800000895d */ /* 0x004fea0003900000 */
[----:B------:R-:W2:Y:S02]  /*9970*/  @!P0 SYNCS.PHASECHK.TRANS64 P0, [R0+URZ], R3 ;  /* 0x00000003000085a7 */ /* 0x000ea400080010ff */
[----:B--2---:R-:W-:Y:S05]  /*9980*/  @!P0 BRA `(.L_x_184) ;  /* 0xfffffffc00f08947 */ /* 0x004fea000383ffff */
[----:B------:R-:W-:Y:S05]  /*9990*/  BRA `(.L_x_185) ;  /* 0xffffffa000407947 */ /* 0x000fea000383ffff */
.L_x_60:
[----:B------:R-:W-:-:S07]  /*99a0*/  MOV R0, UR5 ;  /* 0x0000000500007c02 */ /* 0x000fce0008000f00 */
.L_x_186:
[----:B-1----:R1:W2:Y:S02]  /*99b0*/  SYNCS.PHASECHK.TRANS64.TRYWAIT P0, [R0+URZ], R3 ;  /* 0x00000003000075a7 */ /* 0x0022a400080011ff */
[----:B--2---:R-:W-:Y:S05]  /*99c0*/  @!P0 NANOSLEEP.SYNCS 0x989680 ;  /* 0x009896800000895d */ /* 0x004fea0003900000 */
[----:B------:R-:W2:Y:S02]  /*99d0*/  @!P0 SYNCS.PHASECHK.TRANS64 P0, [R0+URZ], R3 ;  /* 0x00000003000085a7 */ /* 0x000ea400080010ff */
[----:B--2---:R-:W-:Y:S05]  /*99e0*/  @!P0 BRA `(.L_x_186) ;  /* 0xfffffffc00f08947 */ /* 0x004fea000383ffff */
[----:B------:R-:W-:Y:S05]  /*99f0*/  BRA `(.L_x_187) ;  /* 0xffffffa000507947 */ /* 0x000fea000383ffff */
.L_x_61:
[----:B------:R-:W-:-:S07]  /*9a00*/  MOV R0, UR5 ;  /* 0x0000000500007c02 */ /* 0x000fce0008000f00 */
.L_x_188:
[----:B-1----:R1:W2:Y:S02]  /*9a10*/  SYNCS.PHASECHK.TRANS64.TRYWAIT P0, [R0+URZ], R3 ;  /* 0x00000003000075a7 */ /* 0x0022a400080011ff */
[----:B--2---:R-:W-:Y:S05]  /*9a20*/  @!P0 NANOSLEEP.SYNCS 0x989680 ;  /* 0x009896800000895d */ /* 0x004fea0003900000 */
[----:B------:R-:W2:Y:S02]  /*9a30*/  @!P0 SYNCS.PHASECHK.TRANS64 P0, [R0+URZ], R3 ;  /* 0x00000003000085a7 */ /* 0x000ea400080010ff */
[----:B--2---:R-:W-:Y:S05]  /*9a40*/  @!P0 BRA `(.L_x_188) ;  /* 0xfffffffc00f08947 */ /* 0x004fea000383ffff */
[----:B------:R-:W-:Y:S05]  /*9a50*/  BRA `(.L_x_189) ;  /* 0xffffffa000607947 */ /* 0x000fea000383ffff */
.L_x_62:
[----:B------:R-:W-:-:S07]  /*9a60*/  MOV R0, UR5 ;  /* 0x0000000500007c02 */ /* 0x000fce0008000f00 */
.L_x_190:
[----:B-1----:R1:W2:Y:S02]  /*9a70*/  SYNCS.PHASECHK.TRANS64.TRYWAIT P0, [R0+URZ], R3 ;  /* 0x00000003000075a7 */ /* 0x0022a400080011ff */
[----:B--2---:R-:W-:Y:S05]  /*9a80*/  @!P0 NANOSLEEP.SYNCS 0x989680 ;  /* 0x009896800000895d */ /* 0x004fea0003900000 */
[----:B------:R-:W2:Y:S02]  /*9a90*/  @!P0 SYNCS.PHASECHK.TRANS64 P0, [R0+URZ], R3 ;  /* 0x00000003000085a7 */ /* 0x000ea400080010ff */
[----:B--2---:R-:W-:Y:S05]  /*9aa0*/  @!P0 BRA `(.L_x_190) ;  /* 0xfffffffc00f08947 */ /* 0x004fea000383ffff */
[----:B------:R-:W-:Y:S05]  /*9ab0*/  BRA `(.L_x_191) ;  /* 0xffffffa000707947 */ /* 0x000fea000383ffff */
.L_x_63:
[----:B------:R-:W-:-:S07]  /*9ac0*/  MOV R0, UR5 ;  /* 0x0000000500007c02 */ /* 0x000fce0008000f00 */
.L_x_192:
[----:B-1----:R1:W2:Y:S02]  /*9ad0*/  SYNCS.PHASECHK.TRANS64.TRYWAIT P0, [R0+URZ], R3 ;  /* 0x00000003000075a7 */ /* 0x0022a400080011ff */
[----:B--2---:R-:W-:Y:S05]  /*9ae0*/  @!P0 NANOSLEEP.SYNCS 0x989680 ;  /* 0x009896800000895d */ /* 0x004fea0003900000 */
[----:B------:R-:W2:Y:S02]  /*9af0*/  @!P0 SYNCS.PHASECHK.TRANS64 P0, [R0+URZ], R3 ;  /* 0x00000003000085a7 */ /* 0x000ea400080010ff */
[----:B--2---:R-:W-:Y:S05]  /*9b00*/  @!P0 BRA `(.L_x_192) ;  /* 0xfffffffc00f08947 */ /* 0x004fea000383ffff */
[----:B------:R-:W-:Y:S05]  /*9b10*/  BRA `(.L_x_193) ;  /* 0xffffffa000807947 */ /* 0x000fea000383ffff */
.L_x_64:
[----:B------:R-:W-:-:S07]  /*9b20*/  MOV R0, UR5 ;  /* 0x0000000500007c02 */ /* 0x000fce0008000f00 */
.L_x_194:
[----:B-1----:R1:W2:Y:S02]  /*9b30*/  SYNCS.PHASECHK.TRANS64.TRYWAIT P0, [R0+URZ], R3 ;  /* 0x00000003000075a7 */ /* 0x0022a400080011ff */
[----:B--2---:R-:W-:Y:S05]  /*9b40*/  @!P0 NANOSLEEP.SYNCS 0x989680 ;  /* 0x009896800000895d */ /* 0x004fea0003900000 */
[----:B------:R-:W2:Y:S02]  /*9b50*/  @!P0 SYNCS.PHASECHK.TRANS64 P0, [R0+URZ], R3 ;  /* 0x00000003000085a7 */ /* 0x000ea400080010ff */
[----:B--2---:R-:W-:Y:S05]  /*9b60*/  @!P0 BRA `(.L_x_194) ;  /* 0xfffffffc00f08947 */ /* 0x004fea000383ffff */
[----:B------:R-:W-:Y:S05]  /*9b70*/  BRA `(.L_x_195) ;  /* 0xffffffa000907947 */ /* 0x000fea000383ffff */
.L_x_65:
[----:B------:R-:W-:-:S07]  /*9b80*/  MOV R0, UR5 ;  /* 0x0000000500007c02 */ /* 0x000fce0008000f00 */
.L_x_196:
[----:B-1----:R1:W2:Y:S02]  /*9b90*/  SYNCS.PHASECHK.TRANS64.TRYWAIT P0, [R0+URZ], R3 ;  /* 0x00000003000075a7 */ /* 0x0022a400080011ff */
[----:B--2---:R-:W-:Y:S05]  /*9ba0*/  @!P0 NANOSLEEP.SYNCS 0x989680 ;  /* 0x009896800000895d */ /* 0x004fea0003900000 */
[----:B------:R-:W2:Y:S02]  /*9bb0*/  @!P0 SYNCS.PHASECHK.TRANS64 P0, [R0+URZ], R3 ;  /* 0x00000003000085a7 */ /* 0x000ea400080010ff */
[----:B--2---:R-:W-:Y:S05]  /*9bc0*/  @!P0 BRA `(.L_x_196) ;  /* 0xfffffffc00f08947 */ /* 0x004fea000383ffff */
[----:B------:R-:W-:Y:S05]  /*9bd0*/  BRA `(.L_x_197) ;  /* 0xffffffa000a07947 */ /* 0x000fea000383ffff */
.L_x_66:
[----:B------:R-:W-:-:S07]  /*9be0*/  MOV R0, UR5 ;  /* 0x0000000500007c02 */ /* 0x000fce0008000f00 */
.L_x_198:
[----:B-1----:R1:W2:Y:S02]  /*9bf0*/  SYNCS.PHASECHK.TRANS64.TRYWAIT P0, [R0+URZ], R3 ;  /* 0x00000003000075a7 */ /* 0x0022a400080011ff */
[----:B--2---:R-:W-:Y:S05]  /*9c00*/  @!P0 NANOSLEEP.SYNCS 0x989680 ;  /* 0x009896800000895d */ /* 0x004fea0003900000 */
[----:B------:R-:W2:Y:S02]  /*9c10*/  @!P0 SYNCS.PHASECHK.TRANS64 P0, [R0+URZ], R3 ;  /* 0x00000003000085a7 */ /* 0x000ea400080010ff */
[----:B--2---:R-:W-:Y:S05]  /*9c20*/  @!P0 BRA `(.L_x_198) ;  /* 0xfffffffc00f08947 */ /* 0x004fea000383ffff */
[----:B------:R-:W-:Y:S05]  /*9c30*/  BRA `(.L_x_199) ;  /* 0xffffffa000b07947 */ /* 0x000fea000383ffff */
.L_x_67:
[----:B------:R-:W-:-:S07]  /*9c40*/  MOV R0, UR5 ;  /* 0x0000000500007c02 */ /* 0x000fce0008000f00 */
.L_x_200:
[----:B-1----:R1:W2:Y:S02]  /*9c50*/  SYNCS.PHASECHK.TRANS64.TRYWAIT P0, [R0+URZ], R3 ;  /* 0x00000003000075a7 */ /* 0x0022a400080011ff */
[----:B--2---:R-:W-:Y:S05]  /*9c60*/  @!P0 NANOSLEEP.SYNCS 0x989680 ;  /* 0x009896800000895d */ /* 0x004fea0003900000 */
[----:B------:R-:W2:Y:S02]  /*9c70*/  @!P0 SYNCS.PHASECHK.TRANS64 P0, [R0+URZ], R3 ;  /* 0x00000003000085a7 */ /* 0x000ea400080010ff */
[----:B--2---:R-:W-:Y:S05]  /*9c80*/  @!P0 BRA `(.L_x_200) ;  /* 0xfffffffc00f08947 */ /* 0x004fea000383ffff */
[----:B------:R-:W-:Y:S05]  /*9c90*/  BRA `(.L_x_201) ;  /* 0xffffffa000c07947 */ /* 0x000fea000383ffff */
.L_x_68:
[----:B------:R-:W-:-:S07]  /*9ca0*/  MOV R0, UR5 ;  /* 0x0000000500007c02 */ /* 0x000fce0008000f00 */
.L_x_202:
[----:B-1----:R1:W2:Y:S02]  /*9cb0*/  SYNCS.PHASECHK.TRANS64.TRYWAIT P0, [R0+URZ], R3 ;  /* 0x00000003000075a7 */ /* 0x0022a400080011ff */
[----:B--2---:R-:W-:Y:S05]  /*9cc0*/  @!P0 NANOSLEEP.SYNCS 0x989680 ;  /* 0x009896800000895d */ /* 0x004fea0003900000 */
[----:B------:R-:W2:Y:S02]  /*9cd0*/  @!P0 SYNCS.PHASECHK.TRANS64 P0, [R0+URZ], R3 ;  /* 0x00000003000085a7 */ /* 0x000ea400080010ff */
[----:B--2---:R-:W-:Y:S05]  /*9ce0*/  @!P0 BRA `(.L_x_202) ;  /* 0xfffffffc00f08947 */ /* 0x004fea000383ffff */
[----:B------:R-:W-:Y:S05]  /*9cf0*/  BRA `(.L_x_203) ;  /* 0xffffffa000d07947 */ /* 0x000fea000383ffff */
.L_x_69:
[----:B------:R-:W-:-:S07]  /*9d00*/  MOV R0, UR5 ;  /* 0x0000000500007c02 */ /* 0x000fce0008000f00 */
.L_x_204:
[----:B-1----:R1:W2:Y:S02]  /*9d10*/  SYNCS.PHASECHK.TRANS64.TRYWAIT P0, [R0+URZ], R3 ;  /* 0x00000003000075a7 */ /* 0x0022a400080011ff */
[----:B--2---:R-:W-:Y:S05]  /*9d20*/  @!P0 NANOSLEEP.SYNCS 0x989680 ;  /* 0x009896800000895d */ /* 0x004fea0003900000 */
[----:B------:R-:W2:Y:S02]  /*9d30*/  @!P0 SYNCS.PHASECHK.TRANS64 P0, [R0+URZ], R3 ;  /* 0x00000003000085a7 */ /* 0x000ea400080010ff */
[----:B--2---:R-:W-:Y:S05]  /*9d40*/  @!P0 BRA `(.L_x_204) ;  /* 0xfffffffc00f08947 */ /* 0x004fea000383ffff */
[----:B------:R-:W-:Y:S05]  /*9d50*/  BRA `(.L_x_205) ;  /* 0xffffffa000e07947 */ /* 0x000fea000383ffff */
.L_x_70:
[----:B------:R-:W-:-:S07]  /*9d60*/  MOV R0, UR5 ;  /* 0x0000000500007c02 */ /* 0x000fce0008000f00 */
.L_x_206:
[----:B-1----:R1:W2:Y:S02]  /*9d70*/  SYNCS.PHASECHK.TRANS64.TRYWAIT P0, [R0+URZ], R3 ;  /* 0x00000003000075a7 */ /* 0x0022a400080011ff */
[----:B--2---:R-:W-:Y:S05]  /*9d80*/  @!P0 NANOSLEEP.SYNCS 0x989680 ;  /* 0x009896800000895d */ /* 0x004fea0003900000 */
[----:B------:R-:W2:Y:S02]  /*9d90*/  @!P0 SYNCS.PHASECHK.TRANS64 P0, [R0+URZ], R3 ;  /* 0x00000003000085a7 */ /* 0x000ea400080010ff */
[----:B--2---:R-:W-:Y:S05]  /*9da0*/  @!P0 BRA `(.L_x_206) ;  /* 0xfffffffc00f08947 */ /* 0x004fea000383ffff */
[----:B------:R-:W-:Y:S05]  /*9db0*/  BRA `(.L_x_207) ;  /* 0xffffffa000f07947 */ /* 0x000fea000383ffff */
.L_x_71:
[----:B------:R-:W-:-:S07]  /*9dc0*/  MOV R0, UR5 ;  /* 0x0000000500007c02 */ /* 0x000fce0008000f00 */
.L_x_208:
[----:B-1----:R1:W2:Y:S02]  /*9dd0*/  SYNCS.PHASECHK.TRANS64.TRYWAIT P0, [R0+URZ], R3 ;  /* 0x00000003000075a7 */ /* 0x0022a400080011ff */
[----:B--2---:R-:W-:Y:S05]  /*9de0*/  @!P0 NANOSLEEP.SYNCS 0x989680 ;  /* 0x009896800000895d */ /* 0x004fea0003900000 */
[----:B------:R-:W2:Y:S02]  /*9df0*/  @!P0 SYNCS.PHASECHK.TRANS64 P0, [R0+URZ], R3 ;  /* 0x00000003000085a7 */ /* 0x000ea400080010ff */
[----:B--2---:R-:W-:Y:S05]  /*9e00*/  @!P0 BRA `(.L_x_208) ;  /* 0xfffffffc00f08947 */ /* 0x004fea000383ffff */
[----:B------:R-:W-:Y:S05]  /*9e10*/  BRA `(.L_x_209) ;  /* 0xffffffa400007947 */ /* 0x000fea000383ffff */
.L_x_72:
[----:B------:R-:W-:-:S07]  /*9e20*/  MOV R0, UR5 ;  /* 0x0000000500007c02 */ /* 0x000fce0008000f00 */
.L_x_210:
[----:B-1----:R1:W2:Y:S02]  /*9e30*/  SYNCS.PHASECHK.TRANS64.TRYWAIT P0, [R0+URZ], R3 ;  /* 0x00000003000075a7 */ /* 0x0022a400080011ff */
[----:B--2---:R-:W-:Y:S05]  /*9e40*/  @!P0 NANOSLEEP.SYNCS 0x989680 ;  /* 0x009896800000895d */ /* 0x004fea0003900000 */
[----:B------:R-:W2:Y:S02]  /*9e50*/  @!P0 SYNCS.PHASECHK.TRANS64 P0, [R0+URZ], R3 ;  /* 0x00000003000085a7 */ /* 0x000ea400080010ff */
[----:B--2---:R-:W-:Y:S05]  /*9e60*/  @!P0 BRA `(.L_x_210) ;  /* 0xfffffffc00f08947 */ /* 0x004fea000383ffff */
[----:B------:R-:W-:Y:S05]  /*9e70*/  BRA `(.L_x_211) ;  /* 0xffffffa400107947 */ /* 0x000fea000383ffff */
.L_x_73:
[----:B------:R-:W-:-:S07]  /*9e80*/  MOV R0, UR5 ;  /* 0x0000000500007c02 */ /* 0x000fce0008000f00 */
.L_x_212:
[----:B-1----:R1:W2:Y:S02]  /*9e90*/  SYNCS.PHASECHK.TRANS64.TRYWAIT P0, [R0+URZ], R3 ;  /* 0x00000003000075a7 */ /* 0x0022a400080011ff */
[----:B--2---:R-:W-:Y:S05]  /*9ea0*/  @!P0 NANOSLEEP.SYNCS 0x989680 ;  /* 0x009896800000895d */ /* 0x004fea0003900000 */
[----:B------:R-:W2:Y:S02]  /*9eb0*/  @!P0 SYNCS.PHASECHK.TRANS64 P0, [R0+URZ], R3 ;  /* 0x00000003000085a7 */ /* 0x000ea400080010ff */
[----:B--2---:R-:W-:Y:S05]  /*9ec0*/  @!P0 BRA `(.L_x_212) ;  /* 0xfffffffc00f08947 */ /* 0x004fea000383ffff */
[----:B------:R-:W-:Y:S05]  /*9ed0*/  BRA `(.L_x_213) ;  /* 0xffffffa400207947 */ /* 0x000fea000383ffff */
.L_x_74:
[----:B------:R-:W-:-:S07]  /*9ee0*/  MOV R0, UR5 ;  /* 0x0000000500007c02 */ /* 0x000fce0008000f00 */
.L_x_214:
[----:B-1----:R1:W2:Y:S02]  /*9ef0*/  SYNCS.PHASECHK.TRANS64.TRYWAIT P0, [R0+URZ], R3 ;  /* 0x00000003000075a7 */ /* 0x0022a400080011ff */
[----:B--2---:R-:W-:Y:S05]  /*9f00*/  @!P0 NANOSLEEP.SYNCS 0x989680 ;  /* 0x009896800000895d */ /* 0x004fea0003900000 */
[----:B------:R-:W2:Y:S02]  /*9f10*/  @!P0 SYNCS.PHASECHK.TRANS64 P0, [R0+URZ], R3 ;  /* 0x00000003000085a7 */ /* 0x000ea400080010ff */
[----:B--2---:R-:W-:Y:S05]  /*9f20*/  @!P0 BRA `(.L_x_214) ;  /* 0xfffffffc00f08947 */ /* 0x004fea000383ffff */
[----:B------:R-:W-:Y:S05]  /*9f30*/  BRA `(.L_x_215) ;  /* 0xffffffa400307947 */ /* 0x000fea000383ffff */
.L_x_75:
[----:B------:R-:W-:-:S07]  /*9f40*/  MOV R0, UR5 ;  /* 0x0000000500007c02 */ /* 0x000fce0008000f00 */
.L_x_216:
[----:B-1----:R1:W2:Y:S02]  /*9f50*/  SYNCS.PHASECHK.TRANS64.TRYWAIT P0, [R0+URZ], R3 ;  /* 0x00000003000075a7 */ /* 0x0022a400080011ff */
[----:B--2---:R-:W-:Y:S05]  /*9f60*/  @!P0 NANOSLEEP.SYNCS 0x989680 ;  /* 0x009896800000895d */ /* 0x004fea0003900000 */
[----:B------:R-:W2:Y:S02]  /*9f70*/  @!P0 SYNCS.PHASECHK.TRANS64 P0, [R0+URZ], R3 ;  /* 0x00000003000085a7 */ /* 0x000ea400080010ff */
[----:B--2---:R-:W-:Y:S05]  /*9f80*/  @!P0 BRA `(.L_x_216) ;  /* 0xfffffffc00f08947 */ /* 0x004fea000383ffff */
[----:B------:R-:W-:Y:S05]  /*9f90*/  BRA `(.L_x_217) ;  /* 0xffffffa400407947 */ /* 0x000fea000383ffff */
.L_x_76:
[----:B------:R-:W-:-:S07]  /*9fa0*/  MOV R0, UR5 ;  /* 0x0000000500007c02 */ /* 0x000fce0008000f00 */
.L_x_218:
[----:B-1----:R1:W2:Y:S02]  /*9fb0*/  SYNCS.PHASECHK.TRANS64.TRYWAIT P0, [R0+URZ], R3 ;  /* 0x00000003000075a7 */ /* 0x0022a400080011ff */
[----:B--2---:R-:W-:Y:S05]  /*9fc0*/  @!P0 NANOSLEEP.SYNCS 0x989680 ;  /* 0x009896800000895d */ /* 0x004fea0003900000 */
[----:B------:R-:W2:Y:S02]  /*9fd0*/  @!P0 SYNCS.PHASECHK.TRANS64 P0, [R0+URZ], R3 ;  /* 0x00000003000085a7 */ /* 0x000ea400080010ff */
[----:B--2---:R-:W-:Y:S05]  /*9fe0*/  @!P0 BRA `(.L_x_218) ;  /* 0xfffffffc00f08947 */ /* 0x004fea000383ffff */
[----:B------:R-:W-:Y:S05]  /*9ff0*/  BRA `(.L_x_219) ;  /* 0xffffffa400507947 */ /* 0x000fea000383ffff */
.L_x_77:
[----:B------:R-:W-:-:S07]  /*a000*/  MOV R0, UR5 ;  /* 0x0000000500007c02 */ /* 0x000fce0008000f00 */
.L_x_220:
[----:B-1----:R1:W2:Y:S02]  /*a010*/  SYNCS.PHASECHK.TRANS64.TRYWAIT P0, [R0+URZ], R3 ;  /* 0x00000003000075a7 */ /* 0x0022a400080011ff */
[----:B--2---:R-:W-:Y:S05]  /*a020*/  @!P0 NANOSLEEP.SYNCS 0x989680 ;  /* 0x009896800000895d */ /* 0x004fea0003900000 */
[----:B------:R-:W2:Y:S02]  /*a030*/  @!P0 SYNCS.PHASECHK.TRANS64 P0, [R0+URZ], R3 ;  /* 0x00000003000085a7 */ /* 0x000ea400080010ff */
[----:B--2---:R-:W-:Y:S05]  /*a040*/  @!P0 BRA `(.L_x_220) ;  /* 0xfffffffc00f08947 */ /* 0x004fea000383ffff */
[----:B------:R-:W-:Y:S05]  /*a050*/  BRA `(.L_x_221) ;  /* 0xffffffa400607947 */ /* 0x000fea000383ffff */
.L_x_78:
[----:B------:R-:W-:-:S07]  /*a060*/  MOV R0, UR5 ;  /* 0x0000000500007c02 */ /* 0x000fce0008000f00 */
.L_x_222:
[----:B-1----:R1:W2:Y:S02]  /*a070*/  SYNCS.PHASECHK.TRANS64.TRYWAIT P0, [R0+URZ], R3 ;  /* 0x00000003000075a7 */ /* 0x0022a400080011ff */
[----:B--2---:R-:W-:Y:S05]  /*a080*/  @!P0 NANOSLEEP.SYNCS 0x989680 ;  /* 0x009896800000895d */ /* 0x004fea0003900000 */
[----:B------:R-:W2:Y:S02]  /*a090*/  @!P0 SYNCS.PHASECHK.TRANS64 P0, [R0+URZ], R3 ;  /* 0x00000003000085a7 */ /* 0x000ea400080010ff */
[----:B--2---:R-:W-:Y:S05]  /*a0a0*/  @!P0 BRA `(.L_x_222) ;  /* 0xfffffffc00f08947 */ /* 0x004fea000383ffff */
[----:B------:R-:W-:Y:S05]  /*a0b0*/  BRA `(.L_x_223) ;  /* 0xffffffa400707947 */ /* 0x000fea000383ffff */
.L_x_79:
[----:B------:R-:W-:-:S07]  /*a0c0*/  MOV R0, UR5 ;  /* 0x0000000500007c02 */ /* 0x000fce0008000f00 */
.L_x_224:
[----:B-1----:R1:W2:Y:S02]  /*a0d0*/  SYNCS.PHASECHK.TRANS64.TRYWAIT P0, [R0+URZ], R3 ;  /* 0x00000003000075a7 */ /* 0x0022a400080011ff */
[----:B--2---:R-:W-:Y:S05]  /*a0e0*/  @!P0 NANOSLEEP.SYNCS 0x989680 ;  /* 0x009896800000895d */ /* 0x004fea0003900000 */
[----:B------:R-:W2:Y:S02]  /*a0f0*/  @!P0 SYNCS.PHASECHK.TRANS64 P0, [R0+URZ], R3 ;  /* 0x00000003000085a7 */ /* 0x000ea400080010ff */
[----:B--2---:R-:W-:Y:S05]  /*a100*/  @!P0 BRA `(.L_x_224) ;  /* 0xfffffffc00f08947 */ /* 0x004fea000383ffff */
[----:B------:R-:W-:Y:S05]  /*a110*/  BRA `(.L_x_225) ;  /* 0xffffffa400807947 */ /* 0x000fea000383ffff */
.L_x_80:
[----:B------:R-:W-:-:S07]  /*a120*/  MOV R0, UR5 ;  /* 0x0000000500007c02 */ /* 0x000fce0008000f00 */
.L_x_226:
[----:B-1----:R1:W2:Y:S02]  /*a130*/  SYNCS.PHASECHK.TRANS64.TRYWAIT P0, [R0+URZ], R3 ;  /* 0x00000003000075a7 */ /* 0x0022a400080011ff */
[----:B--2---:R-:W-:Y:S05]  /*a140*/  @!P0 NANOSLEEP.SYNCS 0x989680 ;  /* 0x009896800000895d */ /* 0x004fea0003900000 */
[----:B------:R-:W2:Y:S02]  /*a150*/  @!P0 SYNCS.PHASECHK.TRANS64 P0, [R0+URZ], R3 ;  /* 0x00000003000085a7 */ /* 0x000ea400080010ff */
[----:B--2---:R-:W-:Y:S05]  /*a160*/  @!P0 BRA `(.L_x_226) ;  /* 0xfffffffc00f08947 */ /* 0x004fea000383ffff */
[----:B------:R-:W-:Y:S05]  /*a170*/  BRA `(.L_x_227) ;  /* 0xffffffa400907947 */ /* 0x000fea000383ffff */
.L_x_83:
[----:B------:R-:W-:-:S07]  /*a180*/  MOV R4, UR4 ;  /* 0x0000000400047c02 */ /* 0x000fce0008000f00 */
.L_x_228:
[----:B--2---:R2:W3:Y:S02]  /*a190*/  SYNCS.PHASECHK.TRANS64.TRYWAIT P1, [R4+URZ+0x2b8], R7 ;  /* 0x0002b807040075a7 */ /* 0x0044e400080211ff */
[----:B---3--:R-:W-:Y:S05]  /*a1a0*/  @!P1 NANOSLEEP.SYNCS 0x989680 ;  /* 0x009896800000995d */ /* 0x008fea0003900000 */
[----:B------:R-:W3:Y:S02]  /*a1b0*/  @!P1 SYNCS.PHASECHK.TRANS64 P1, [R4+URZ+0x2b8], R7 ;  /* 0x0002b807040095a7 */ /* 0x000ee400080210ff */
[----:B---3--:R-:W-:Y:S05]  /*a1c0*/  @!P1 BRA `(.L_x_228) ;  /* 0xfffffffc00f09947 */ /* 0x008fea000383ffff */
[----:B------:R-:W-:Y:S05]  /*a1d0*/  BRA `(.L_x_229) ;  /* 0xffffffa800007947 */ /* 0x000fea000383ffff */
.L_x_84:
[----:B--2---:R-:W-:-:S07]  /*a1e0*/  MOV R4, UR4 ;  /* 0x0000000400047c02 */ /* 0x004fce0008000f00 */
.L_x_230:
[----:B--2---:R2:W3:Y:S02]  /*a1f0*/  SYNCS.PHASECHK.TRANS64.TRYWAIT P1, [R4+URZ+0x2b0], R5 ;  /* 0x0002b005040075a7 */ /* 0x0044e400080211ff */
[----:B---3--:R-:W-:Y:S05]  /*a200*/  @!P1 NANOSLEEP.SYNCS 0x989680 ;  /* 0x009896800000995d */ /* 0x008fea0003900000 */
[----:B------:R-:W3:Y:S02]  /*a210*/  @!P1 SYNCS.PHASECHK.TRANS64 P1, [R4+URZ+0x2b0], R5 ;  /* 0x0002b005040095a7 */ /* 0x000ee400080210ff */
[----:B---3--:R-:W-:Y:S05]  /*a220*/  @!P1 BRA `(.L_x_230) ;  /* 0xfffffffc00f09947 */ /* 0x008fea000383ffff */
[----:B------:R-:W-:Y:S05]  /*a230*/  BRA `(.L_x_231) ;  /* 0xffffffa800087947 */ /* 0x000fea000383ffff */
.L_x_94:
[----:B--2---:R-:W-:-:S04]  /*a240*/  MOV R5, UR5 ;  /* 0x0000000500057c02 */ /* 0x004fc80008000f00 */
[----:B------:R2:W3:Y:S03]  /*a250*/  SYNCS.PHASECHK.TRANS64.TRYWAIT P0, [R5+URZ+0x8], R6 ;  /* 0x00000806050075a7 */ /* 0x0004e600080011ff */
[----:B---3--:R-:W-:Y:S05]  /*a260*/  @!P0 NANOSLEEP.SYNCS 0x989680 ;  /* 0x009896800000895d */ /* 0x008fea0003900000 */
[----:B------:R-:W3:Y:S02]  /*a270*/  @!P0 SYNCS.PHASECHK.TRANS64 P0, [R5+URZ+0x8], R6 ;  /* 0x00000806050085a7 */ /* 0x000ee400080010ff */
[----:B---3--:R-:W-:Y:S05]  /*a280*/  @!P0 BRA `(.L_x_94) ;  /* 0xfffffffc00ec8947 */ /* 0x008fea000383ffff */
[----:B------:R-:W-:Y:S05]  /*a290*/  BRA `(.L_x_93) ;  /* 0xffffffa800d47947 */ /* 0x000fea000383ffff */
.L_x_96:
[----:B------:R-:W-:Y:S01]  /*a2a0*/  BSSY B0, `(.L_x_232) ;  /* 0x0000006000007945 */ /* 0x000fe20003800000 */
[----:B------:R-:W-:-:S07]  /*a2b0*/  MOV R15, 0xffffffff ;  /* 0xffffffff000f7802 */ /* 0x000fce0000000f00 */
[----:B-12--5:R-:W-:Y:S05]  /*a2c0*/  WARPSYNC.COLLECTIVE R15, `(.L_x_233) ;  /* 0x000000000f0c7348 */ /* 0x026fea0003c00000 */
[----:B------:R-:W-:Y:S02]  /*a2d0*/  ELECT P6, UR79, PT ;  /* 0x00000000004f782f */ /* 0x000fe400038c0000 */
[----:B------:R-:W-:Y:S01]  /*a2e0*/  MOV R14, UR79 ;  /* 0x0000004f000e7c02 */ /* 0x000fe20008000f00 */
[----:B-12--5:R-:W-:Y:S10]  /*a2f0*/  ENDCOLLECTIVE ;  /* 0x000000000000791b */ /* 0x026ff40003800000 */
.L_x_233:
[----:B------:R-:W-:Y:S05]  /*a300*/  BSYNC B0 ;  /* 0x0000000000007941 */ /* 0x000fea0003800000 */
.L_x_232:
[----:B------:R-:W-:Y:S01]  /*a310*/  PLOP3.LUT P0, PT, P6, PT, PT, 0x80, 0x8 ;  /* 0x000000000008781c */ /* 0x000fe2000370f070 */
[----:B------:R-:W-:-:S12]  /*a320*/  BRA `(.L_x_234) ;  /* 0xffffffac00007947 */ /* 0x000fd8000383ffff */
.L_x_98:
[----:B--2---:R-:W-:-:S04]  /*a330*/  MOV R3, UR5 ;  /* 0x0000000500037c02 */ /* 0x004fc80008000f00 */
[----:B------:R2:W3:Y:S03]  /*a340*/  SYNCS.PHASECHK.TRANS64.TRYWAIT P0, [R3+URZ+0x8], R4 ;  /* 0x00000804030075a7 */ /* 0x0004e600080011ff */
[----:B---3--:R-:W-:Y:S05]  /*a350*/  @!P0 NANOSLEEP.SYNCS 0x989680 ;  /* 0x009896800000895d */ /* 0x008fea0003900000 */
[----:B------:R-:W3:Y:S02]  /*a360*/  @!P0 SYNCS.PHASECHK.TRANS64 P0, [R3+URZ+0x8], R4 ;  /* 0x00000804030085a7 */ /* 0x000ee400080010ff */
[----:B---3--:R-:W-:Y:S05]  /*a370*/  @!P0 BRA `(.L_x_98) ;  /* 0xfffffffc00ec8947 */ /* 0x008fea000383ffff */
[----:B------:R-:W-:Y:S05]  /*a380*/  BRA `(.L_x_97) ;  /* 0xffffffac00047947 */ /* 0x000fea000383ffff */
.L_x_99:
[----:B------:R-:W-:-:S07]  /*a390*/  MOV R4, UR14 ;  /* 0x0000000e00047c02 */ /* 0x000fce0008000f00 */
.L_x_235:
[----:B-1----:R1:W2:Y:S02]  /*a3a0*/  SYNCS.PHASECHK.TRANS64.TRYWAIT P0, [R4+URZ+0x2b0], R5 ;  /* 0x0002b005040075a7 */ /* 0x0022a400080011ff */
[----:B--2---:R-:W-:Y:S05]  /*a3b0*/  @!P0 NANOSLEEP.SYNCS 0x989680 ;  /* 0x009896800000895d */ /* 0x004fea0003900000 */
[----:B------:R-:W2:Y:S02]  /*a3c0*/  @!P0 SYNCS.PHASECHK.TRANS64 P0, [R4+URZ+0x2b0], R5 ;  /* 0x0002b005040085a7 */ /* 0x000ea400080010ff */
[----:B--2---:R-:W-:Y:S05]  /*a3d0*/  @!P0 BRA `(.L_x_235) ;  /* 0xfffffffc00f08947 */ /* 0x004fea000383ffff */
[----:B------:R-:W-:Y:S05]  /*a3e0*/  BRA `(.L_x_236) ;  /* 0xffffffac00e47947 */ /* 0x000fea000383ffff */
.L_x_101:
[----:B------:R-:W-:-:S07]  /*a3f0*/  MOV R4, UR19 ;  /* 0x0000001300047c02 */ /* 0x000fce0008000f00 */
.L_x_237:
[----:B-1----:R1:W2:Y:S02]  /*a400*/  SYNCS.PHASECHK.TRANS64.TRYWAIT P0, [R4+URZ+0x2d0], R5 ;  /* 0x0002d005040075a7 */ /* 0x0022a400080011ff */
[----:B--2---:R-:W-:Y:S05]  /*a410*/  @!P0 NANOSLEEP.SYNCS 0x989680 ;  /* 0x009896800000895d */ /* 0x004fea0003900000 */
[----:B------:R-:W2:Y:S02]  /*a420*/  @!P0 SYNCS.PHASECHK.TRANS64 P0, [R4+URZ+0x2d0], R5 ;  /* 0x0002d005040085a7 */ /* 0x000ea400080010ff */
[----:B--2---:R-:W-:Y:S05]  /*a430*/  @!P0 BRA `(.L_x_237) ;  /* 0xfffffffc00f08947 */ /* 0x004fea000383ffff */
[----:B------:R-:W-:Y:S05]  /*a440*/  BRA `(.L_x_100) ;  /* 0xffffffb000047947 */ /* 0x000fea000383ffff */
.L_x_105:
[----:B-1----:R-:W-:Y:S07]  /*a450*/  MOV R4, UR11 ;  /* 0x0000000b00047c02 */ /* 0x002fee0008000f00 */
.L_x_238:
[----:B-1----:R1:W2:Y:S02]  /*a460*/  SYNCS.PHASECHK.TRANS64.TRYWAIT P0, [R4+URZ], R7 ;  /* 0x00000007040075a7 */ /* 0x0022a400080011ff */
[----:B--2---:R-:W-:Y:S05]  /*a470*/  @!P0 NANOSLEEP.SYNCS 0x989680 ;  /* 0x009896800000895d */ /* 0x004fea0003900000 */
[----:B------:R-:W2:Y:S02]  /*a480*/  @!P0 SYNCS.PHASECHK.TRANS64 P0, [R4+URZ], R7 ;  /* 0x00000007040085a7 */ /* 0x000ea400080010ff */
[----:B--2---:R-:W-:Y:S05]  /*a490*/  @!P0 BRA `(.L_x_238) ;  /* 0xfffffffc00f08947 */ /* 0x004fea000383ffff */
[----:B------:R-:W-:Y:S05]  /*a4a0*/  BRA `(.L_x_104) ;  /* 0xffffffb000287947 */ /* 0x000fea000383ffff */
.L_x_109:
[----:B--2---:R-:W-:-:S07]  /*a4b0*/  MOV R0, UR4 ;  /* 0x0000000400007c02 */ /* 0x004fce0008000f00 */
.L_x_239:
[----:B-1----:R1:W2:Y:S02]  /*a4c0*/  SYNCS.PHASECHK.TRANS64.TRYWAIT P0, [R0+URZ], R5 ;  /* 0x00000005000075a7 */ /* 0x0022a400080011ff */
[----:B--2---:R-:W-:Y:S05]  /*a4d0*/  @!P0 NANOSLEEP.SYNCS 0x989680 ;  /* 0x009896800000895d */ /* 0x004fea0003900000 */
[----:B------:R-:W2:Y:S02]  /*a4e0*/  @!P0 SYNCS.PHASECHK.TRANS64 P0, [R0+URZ], R5 ;  /* 0x00000005000085a7 */ /* 0x000ea400080010ff */
[----:B--2---:R-:W-:Y:S05]  /*a4f0*/  @!P0 BRA `(.L_x_239) ;  /* 0xfffffffc00f08947 */ /* 0x004fea000383ffff */
[----:B------:R-:W-:Y:S05]  /*a500*/  BRA `(.L_x_240) ;  /* 0xffffffb000dc7947 */ /* 0x000fea000383ffff */
.L_x_112:
[----:B------:R-:W-:-:S07]  /*a510*/  MOV R0, UR14 ;  /* 0x0000000e00007c02 */ /* 0x000fce0008000f00 */
.L_x_241:
[----:B-1----:R1:W2:Y:S02]  /*a520*/  SYNCS.PHASECHK.TRANS64.TRYWAIT P1, [R0+URZ+0x2e0], R5 ;  /* 0x0002e005000075a7 */ /* 0x0022a400080211ff */
[----:B--2---:R-:W-:Y:S05]  /*a530*/  @!P1 NANOSLEEP.SYNCS 0x989680 ;  /* 0x009896800000995d */ /* 0x004fea0003900000 */
[----:B------:R-:W2:Y:S02]  /*a540*/  @!P1 SYNCS.PHASECHK.TRANS64 P1, [R0+URZ+0x2e0], R5 ;  /* 0x0002e005000095a7 */ /* 0x000ea400080210ff */
[----:B--2---:R-:W-:Y:S05]  /*a550*/  @!P1 BRA `(.L_x_241) ;  /* 0xfffffffc00f09947 */ /* 0x004fea000383ffff */
[----:B------:R-:W-:Y:S05]  /*a560*/  BRA `(.L_x_242) ;  /* 0xffffffb400287947 */ /* 0x000fea000383ffff */
.L_x_117:
[----:B------:R-:W-:Y:S07]  /*a570*/  MOV R0, UR19 ;  /* 0x0000001300007c02 */ /* 0x000fee0008000f00 */
.L_x_243:
[----:B-1----:R1:W2:Y:S02]  /*a580*/  SYNCS.PHASECHK.TRANS64.TRYWAIT P0, [R0+URZ+0x2b0], R3 ;  /* 0x0002b003000075a7 */ /* 0x0022a400080011ff */
[----:B--2---:R-:W-:Y:S05]  /*a590*/  @!P0 NANOSLEEP.SYNCS 0x989680 ;  /* 0x009896800000895d */ /* 0x004fea0003900000 */
[----:B------:R-:W2:Y:S02]  /*a5a0*/  @!P0 SYNCS.PHASECHK.TRANS64 P0, [R0+URZ+0x2b0], R3 ;  /* 0x0002b003000085a7 */ /* 0x000ea400080010ff */
[----:B--2---:R-:W-:Y:S05]  /*a5b0*/  @!P0 BRA `(.L_x_243) ;  /* 0xfffffffc00f08947 */ /* 0x004fea000383ffff */
[----:B------:R-:W-:Y:S05]  /*a5c0*/  BRA `(.L_x_244) ;  /* 0xffffffb800547947 */ /* 0x000fea000383ffff */
.L_x_120:
[----:B------:R-:W-:Y:S07]  /*a5d0*/  MOV R0, UR19 ;  /* 0x0000001300007c02 */ /* 0x000fee0008000f00 */
.L_x_245:
[----:B-1----:R1:W2:Y:S02]  /*a5e0*/  SYNCS.PHASECHK.TRANS64.TRYWAIT P0, [R0+URZ+0x2a8], R9 ;  /* 0x0002a809000075a7 */ /* 0x0022a400080011ff */
[----:B--2---:R-:W-:Y:S05]  /*a5f0*/  @!P0 NANOSLEEP.SYNCS 0x989680 ;  /* 0x009896800000895d */ /* 0x004fea0003900000 */
[----:B------:R-:W2:Y:S02]  /*a600*/  @!P0 SYNCS.PHASECHK.TRANS64 P0, [R0+URZ+0x2a8], R9 ;  /* 0x0002a809000085a7 */ /* 0x000ea400080010ff */
[----:B--2---:R-:W-:Y:S05]  /*a610*/  @!P0 BRA `(.L_x_245) ;  /* 0xfffffffc00f08947 */ /* 0x004fea000383ffff */
[----:B------:R-:W-:Y:S05]  /*a620*/  BRA `(.L_x_119) ;  /* 0xffffffbc00b47947 */ /* 0x000fea000383ffff */
.L_x_123:
[----:B-1----:R-:W-:Y:S07]  /*a630*/  MOV R0, UR19 ;  /* 0x0000001300007c02 */ /* 0x002fee0008000f00 */
.L_x_246:
[----:B-1----:R1:W2:Y:S02]  /*a640*/  SYNCS.PHASECHK.TRANS64.TRYWAIT P2, [R0+URZ+0x298], R3 ;  /* 0x00029803000075a7 */ /* 0x0022a400080411ff */
[----:B--2---:R-:W-:Y:S05]  /*a650*/  @!P2 NANOSLEEP.SYNCS 0x989680 ;  /* 0x009896800000a95d */ /* 0x004fea0003900000 */
[----:B------:R-:W2:Y:S02]  /*a660*/  @!P2 SYNCS.PHASECHK.TRANS64 P2, [R0+URZ+0x298], R3 ;  /* 0x000298030000a5a7 */ /* 0x000ea400080410ff */
[----:B--2---:R-:W-:Y:S05]  /*a670*/  @!P2 BRA `(.L_x_246) ;  /* 0xfffffffc00f0a947 */ /* 0x004fea000383ffff */
[----:B------:R-:W-:Y:S05]  /*a680*/  BRA `(.L_x_247) ;  /* 0xffffffc000107947 */ /* 0x000fea000383ffff */
.L_x_126:
[----:B------:R-:W-:Y:S07]  /*a690*/  MOV R0, UR44 ;  /* 0x0000002c00007c02 */ /* 0x000fee0008000f00 */
.L_x_248:
[----:B-1----:R1:W2:Y:S02]  /*a6a0*/  SYNCS.PHASECHK.TRANS64.TRYWAIT P0, [R0+URZ+0x2b0], R3 ;  /* 0x0002b003000075a7 */ /* 0x0022a400080011ff */
[----:B--2---:R-:W-:Y:S05]  /*a6b0*/  @!P0 NANOSLEEP.SYNCS 0x989680 ;  /* 0x009896800000895d */ /* 0x004fea0003900000 */
[----:B------:R-:W2:Y:S02]  /*a6c0*/  @!P0 SYNCS.PHASECHK.TRANS64 P0, [R0+URZ+0x2b0], R3 ;  /* 0x0002b003000085a7 */ /* 0x000ea400080010ff */
[----:B--2---:R-:W-:Y:S05]  /*a6d0*/  @!P0 BRA `(.L_x_248) ;  /* 0xfffffffc00f08947 */ /* 0x004fea000383ffff */
[----:B------:R-:W-:Y:S05]  /*a6e0*/  BRA `(.L_x_249) ;  /* 0xffffffc4008c7947 */ /* 0x000fea000383ffff */
.L_x_137:
[----:B-1----:R-:W-:Y:S04]  /*a6f0*/  MOV R2, UR44 ;  /* 0x0000002c00027c02 */ /* 0x002fe80008000f00 */
[----:B------:R1:W2:Y:S03]  /*a700*/  SYNCS.PHASECHK.TRANS64.TRYWAIT P1, [R2+URZ+0x290], R3 ;  /* 0x00029003020075a7 */ /* 0x0002a600080211ff */
[----:B--2---:R-:W-:Y:S05]  /*a710*/  @!P1 NANOSLEEP.SYNCS 0x989680 ;  /* 0x009896800000995d */ /* 0x004fea0003900000 */
[----:B------:R-:W2:Y:S02]  /*a720*/  @!P1 SYNCS.PHASECHK.TRANS64 P1, [R2+URZ+0x290], R3 ;  /* 0x00029003020095a7 */ /* 0x000ea400080210ff */
[----:B--2---:R-:W-:Y:S05]  /*a730*/  @!P1 BRA `(.L_x_137) ;  /* 0xfffffffc00ec9947 */ /* 0x004fea000383ffff */
[----:B------:R-:W-:Y:S05]  /*a740*/  BRA `(.L_x_136) ;  /* 0xffffffd000e87947 */ /* 0x000fea000383ffff */
.L_x_139:
[----:B------:R1:W1:Y:S02]  /*a750*/  SYNCS.PHASECHK.TRANS64.TRYWAIT P1, [R165+URZ+0x2c0], R0 ;  /* 0x0002c000a50075a7 */ /* 0x00026400080211ff */
[----:B-1----:R-:W-:Y:S05]  /*a760*/  @!P1 NANOSLEEP.SYNCS 0x989680 ;  /* 0x009896800000995d */ /* 0x002fea0003900000 */
[----:B------:R-:W1:Y:S02]  /*a770*/  @!P1 SYNCS.PHASECHK.TRANS64 P1, [R165+URZ+0x2c0], R0 ;  /* 0x0002c000a50095a7 */ /* 0x000e6400080210ff */
[----:B-1----:R-:W-:Y:S05]  /*a780*/  @!P1 BRA `(.L_x_139) ;  /* 0xfffffffc00f09947 */ /* 0x002fea000383ffff */
[----:B------:R-:W-:Y:S05]  /*a790*/  BRA `(.L_x_138) ;  /* 0xffffffd400307947 */ /* 0x000fea000383ffff */
        .weak           $__internal_0_$__cuda_sm10x_tcgen05_guardrail_trap_col_being_dealloced_not_returned_by_alloc
        .type           $__internal_0_$__cuda_sm10x_tcgen05_guardrail_trap_col_being_dealloced_not_returned_by_alloc,@function
        .size           $__internal_0_$__cuda_sm10x_tcgen05_guardrail_trap_col_being_dealloced_not_returned_by_alloc,($__internal_1_$__cuda_sm10x_tcgen05_guardrail_trap_phase_invalid_during_alloc - $__internal_0_$__cuda_sm10x_tcgen05_guardrail_trap_col_being_dealloced_not_returned_by_alloc)
$__internal_0_$__cuda_sm10x_tcgen05_guardrail_trap_col_being_dealloced_not_returned_by_alloc:
[----:B------:R-:W-:Y:S05]  /*a7a0*/  BPT.TRAP 0x1 ;  /* 0x000000040000795c */ /* 0x000fea0000300000 */
[----:B------:R-:W-:-:S04]  /*a7b0*/  HFMA2 R3, -RZ, RZ, 0, 0 ;  /* 0x00000000ff037431 */ /* 0x000fc800000001ff */
[----:B------:R-:W-:Y:S05]  /*a7c0*/  RET.REL.NODEC R2 `(_ZN7cutlass13device_kernelINS_4conv6kernel13ConvUniversalINS1_16ConvProblemShapeILNS1_8OperatorE1ELi2EEENS1_10collective14CollectiveConvINS1_47MainloopSm100TmaUmmaWarpSpecializedImplicitGemmILS5_1ELi41ELi2ELi1ELi2EN4cute5tupleIJNSA_1CILi2EEENSC_ILi1EEESE_EEEEENSB_IJNSC_ILi256EEENSC_ILi64EEENSB_IJNSC_ILi32EEEEEEEEENS_12float_e4m3_tESM_NSA_8TiledMMAINSA_8MMA_AtomIJNSA_10MMA_TraitsINSA_25SM100_MMA_F8F6F4_2x1SM_SSEJSM_SM_fSH_SI_NSA_17integral_constantINSA_4UMMA5MajorELST_0EEENSR_IST_LST_1EEENSR_INSS_7ScaleInELSW_0EEESX_EEEEEENSA_6LayoutINSB_IJSE_SE_SE_EEENSB_IJNSC_ILi0EEES12_S12_EEEEENSB_IJNSA_10UnderscoreES15_S15_EEEEENS7_6detail27Sm100ImplicitGemmTileTraitsINSA_25SM100_TMA_2SM_LOAD_IM2COLENSA_14ComposedLayoutINSA_7SwizzleILi1ELi4ELi3EEENSA_18smem_ptr_flag_bitsILi8EEENS10_INSB_IJNSC_ILi8EEESJ_EEENSB_IJSJ_SE_EEEEEEEvEENS19_INSA_18SM100_TMA_2SM_LOADENS1B_IS1D_S1F_NS10_INSB_IJSJ_S1G_EEENSB_IJSE_SJ_EEEEEEEvEEEENS_8epilogue10collective18CollectiveEpilogueINS1T_23Sm100TmaWarpSpecializedILi1ELi1ELi64ELb0ELb0EEEJNSB_IJNSC_ILi128EEESI_SK_EEENSB_IJNS10_IS1Y_SE_EENS10_ISI_SE_EEEEESM_NSB_IJNSB_IJlllEEESE_S12_EEESM_S24_NS1T_6fusion15FusionCallbacksIS1X_NS25_17LinearCombinationISM_fSM_fLNS_15FloatRoundStyleE2EEES1Z_S22_JEEENSA_5SM1004TMEM4LOAD26SM100_TMEM_LOAD_32dp32b64xENSA_20SM90_TMA_LOAD_IM2COLENS1B_INS1C_ILi2ELi4ELi3EEES1F_NS10_INSB_IJS1G_SI_EEENSB_IJSI_SE_EEEEEEENSA_39AutoVectorizingCopyWithAssumedAlignmentILi128EEENSA_21SM90_TMA_STORE_IM2COLES2K_S2M_S2M_EEEvvEEEEvNT_6ParamsE) ;  /* 0xffffff58020c7950 */ /* 0x000fea0003c3ffff */
        .weak           $__internal_1_$__cuda_sm10x_tcgen05_guardrail_trap_phase_invalid_during_alloc
        .type           $__internal_1_$__cuda_sm10x_tcgen05_guardrail_trap_phase_invalid_during_alloc,@function
        .size           $__internal_1_$__cuda_sm10x_tcgen05_guardrail_trap_phase_invalid_during_alloc,($__internal_2_$__cuda_sm10x_tcgen05_guardrail_trap_unallocated_columns_being_dealloced - $__internal_1_$__cuda_sm10x_tcgen05_guardrail_trap_phase_invalid_during_alloc)
$__internal_1_$__cuda_sm10x_tcgen05_guardrail_trap_phase_invalid_during_alloc:
[----:B------:R-:W-:Y:S05]  /*a7d0*/  BPT.TRAP 0x1 ;  /* 0x000000040000795c */ /* 0x000fea0000300000 */
[----:B------:R-:W-:-:S04]  /*a7e0*/  MOV R5, 0x0 ;  /* 0x0000000000057802 */ /* 0x000fc80000000f00 */
[----:B------:R-:W-:Y:S05]  /*a7f0*/  RET.REL.NODEC R4 `(_ZN7cutlass13device_kernelINS_4conv6kernel13ConvUniversalINS1_16ConvProblemShapeILNS1_8OperatorE1ELi2EEENS1_10collective14CollectiveConvINS1_47MainloopSm100TmaUmmaWarpSpecializedImplicitGemmILS5_1ELi41ELi2ELi1ELi2EN4cute5tupleIJNSA_1CILi2EEENSC_ILi1EEESE_EEEEENSB_IJNSC_ILi256EEENSC_ILi64EEENSB_IJNSC_ILi32EEEEEEEEENS_12float_e4m3_tESM_NSA_8TiledMMAINSA_8MMA_AtomIJNSA_10MMA_TraitsINSA_25SM100_MMA_F8F6F4_2x1SM_SSEJSM_SM_fSH_SI_NSA_17integral_constantINSA_4UMMA5MajorELST_0EEENSR_IST_LST_1EEENSR_INSS_7ScaleInELSW_0EEESX_EEEEEENSA_6LayoutINSB_IJSE_SE_SE_EEENSB_IJNSC_ILi0EEES12_S12_EEEEENSB_IJNSA_10UnderscoreES15_S15_EEEEENS7_6detail27Sm100ImplicitGemmTileTraitsINSA_25SM100_TMA_2SM_LOAD_IM2COLENSA_14ComposedLayoutINSA_7SwizzleILi1ELi4ELi3EEENSA_18smem_ptr_flag_bitsILi8EEENS10_INSB_IJNSC_ILi8EEESJ_EEENSB_IJSJ_SE_EEEEEEEvEENS19_INSA_18SM100_TMA_2SM_LOADENS1B_IS1D_S1F_NS10_INSB_IJSJ_S1G_EEENSB_IJSE_SJ_EEEEEEEvEEEENS_8epilogue10collective18CollectiveEpilogueINS1T_23Sm100TmaWarpSpecializedILi1ELi1ELi64ELb0ELb0EEEJNSB_IJNSC_ILi128EEESI_SK_EEENSB_IJNS10_IS1Y_SE_EENS10_ISI_SE_EEEEESM_NSB_IJNSB_IJlllEEESE_S12_EEESM_S24_NS1T_6fusion15FusionCallbacksIS1X_NS25_17LinearCombinationISM_fSM_fLNS_15FloatRoundStyleE2EEES1Z_S22_JEEENSA_5SM1004TMEM4LOAD26SM100_TMEM_LOAD_32dp32b64xENSA_20SM90_TMA_LOAD_IM2COLENS1B_INS1C_ILi2ELi4ELi3EEES1F_NS10_INSB_IJS1G_SI_EEENSB_IJSI_SE_EEEEEEENSA_39AutoVectorizingCopyWithAssumedAlignmentILi128EEENSA_21SM90_TMA_STORE_IM2COLES2K_S2M_S2M_EEEvvEEEEvNT_6ParamsE) ;  /* 0xffffff5804007950 */ /* 0x000fea0003c3ffff */
        .weak           $__internal_2_$__cuda_sm10x_tcgen05_guardrail_trap_unallocated_columns_being_dealloced
        .type           $__internal_2_$__cuda_sm10x_tcgen05_guardrail_trap_unallocated_columns_being_dealloced,@function
        .size           $__internal_2_$__cuda_sm10x_tcgen05_guardrail_trap_unallocated_columns_being_dealloced,(.L_x_251 - $__internal_2_$__cuda_sm10x_tcgen05_guardrail_trap_unallocated_columns_being_dealloced)
$__internal_2_$__cuda_sm10x_tcgen05_guardrail_trap_unallocated_columns_being_dealloced:
[----:B------:R-:W-:Y:S05]  /*a800*/  BPT.TRAP 0x1 ;  /* 0x000000040000795c */ /* 0x000fea0000300000 */
[----:B------:R-:W-:-:S04]  /*a810*/  HFMA2 R3, -RZ, RZ, 0, 0 ;  /* 0x00000000ff037431 */ /* 0x000fc800000001ff */
[----:B------:R-:W-:Y:S05]  /*a820*/  RET.REL.NODEC R2 `(_ZN7cutlass13device_kernelINS_4conv6kernel13ConvUniversalINS1_16ConvProblemShapeILNS1_8OperatorE1ELi2EEENS1_10collective14CollectiveConvINS1_47MainloopSm100TmaUmmaWarpSpecializedImplicitGemmILS5_1ELi41ELi2ELi1ELi2EN4cute5tupleIJNSA_1CILi2EEENSC_ILi1EEESE_EEEEENSB_IJNSC_ILi256EEENSC_ILi64EEENSB_IJNSC_ILi32EEEEEEEEENS_12float_e4m3_tESM_NSA_8TiledMMAINSA_8MMA_AtomIJNSA_10MMA_TraitsINSA_25SM100_MMA_F8F6F4_2x1SM_SSEJSM_SM_fSH_SI_NSA_17integral_constantINSA_4UMMA5MajorELST_0EEENSR_IST_LST_1EEENSR_INSS_7ScaleInELSW_0EEESX_EEEEEENSA_6LayoutINSB_IJSE_SE_SE_EEENSB_IJNSC_ILi0EEES12_S12_EEEEENSB_IJNSA_10UnderscoreES15_S15_EEEEENS7_6detail27Sm100ImplicitGemmTileTraitsINSA_25SM100_TMA_2SM_LOAD_IM2COLENSA_14ComposedLayoutINSA_7SwizzleILi1ELi4ELi3EEENSA_18smem_ptr_flag_bitsILi8EEENS10_INSB_IJNSC_ILi8EEESJ_EEENSB_IJSJ_SE_EEEEEEEvEENS19_INSA_18SM100_TMA_2SM_LOADENS1B_IS1D_S1F_NS10_INSB_IJSJ_S1G_EEENSB_IJSE_SJ_EEEEEEEvEEEENS_8epilogue10collective18CollectiveEpilogueINS1T_23Sm100TmaWarpSpecializedILi1ELi1ELi64ELb0ELb0EEEJNSB_IJNSC_ILi128EEESI_SK_EEENSB_IJNS10_IS1Y_SE_EENS10_ISI_SE_EEEEESM_NSB_IJNSB_IJlllEEESE_S12_EEESM_S24_NS1T_6fusion15FusionCallbacksIS1X_NS25_17LinearCombinationISM_fSM_fLNS_15FloatRoundStyleE2EEES1Z_S22_JEEENSA_5SM1004TMEM4LOAD26SM100_TMEM_LOAD_32dp32b64xENSA_20SM90_TMA_LOAD_IM2COLENS1B_INS1C_ILi2ELi4ELi3EEES1F_NS10_INSB_IJS1G_SI_EEENSB_IJSI_SE_EEEEEEENSA_39AutoVectorizingCopyWithAssumedAlignmentILi128EEENSA_21SM90_TMA_STORE_IM2COLES2K_S2M_S2M_EEEvvEEEEvNT_6ParamsE) ;  /* 0xffffff5402f47950 */ /* 0x000fea0003c3ffff */
.L_x_250:
[----:B------:R-:W-:-:S00]  /*a830*/  BRA `(.L_x_250) ;  /* 0xfffffffc00fc7947 */ /* 0x000fc0000383ffff */
[----:B------:R-:W-:-:S00]  /*a840*/  NOP ;  /* 0x0000000000007918 */ /* 0x000fc00000000000 */
        /* <DEDUP_REMOVED lines=11> */
.L_x_251:


//--------------------- .nv.global.init           --------------------------
	.section	.nv.global.init,"aw",@progbits
.nv.global.init:
	.type		$str$29,@object
	.size		$str$29,($str$30 - $str$29)
$str$29:
        /*0000*/ 	.byte	0x28, 0x61, 0x64, 0x64, 0x72, 0x65, 0x73, 0x73, 0x20, 0x26, 0x20, 0x6d, 0x61, 0x73, 0x6b, 0x29
        /*0010*/ 	.byte	0x20, 0x3d, 0x3d, 0x20, 0x30, 0x00
	.type		$str$30,@object
	.size		$str$30,($str$28 - $str$30)
$str$30:
        /*0016*/ 	.byte	0x2f, 0x74, 0x6d, 0x70, 0x2f, 0x63, 0x75, 0x74, 0x6c, 0x61, 0x73, 0x73, 0x5f, 0x73, 0x77, 0x65
        /*0026*/ 	.byte	0x65, 0x70, 0x5f, 0x73, 0x72, 0x63, 0x2f, 0x69, 0x6e, 0x63, 0x6c, 0x75, 0x64, 0x65, 0x2f, 0x63
        /*0036*/ 	.byte	0x75, 0x74, 0x65, 0x2f, 0x70, 0x6f, 0x69, 0x6e, 0x74, 0x65, 0x72, 0x5f, 0x66, 0x6c, 0x61, 0x67
        /*0046*/ 	.byte	0x67, 0x65, 0x64, 0x2e, 0x68, 0x70, 0x70, 0x00
	.type		$str$28,@object
	.size		$str$28,($str$27 - $str$28)
$str$28:
        /*004e*/ 	.byte	0x2f, 0x74, 0x6d, 0x70, 0x2f, 0x63, 0x75, 0x74, 0x6c, 0x61, 0x73, 0x73, 0x5f, 0x73, 0x77, 0x65
        /*005e*/ 	.byte	0x65, 0x70, 0x5f, 0x73, 0x72, 0x63, 0x2f, 0x69, 0x6e, 0x63, 0x6c, 0x75, 0x64, 0x65, 0x2f, 0x63
        /*006e*/ 	.byte	0x75, 0x74, 0x65, 0x2f, 0x61, 0x74, 0x6f, 0x6d, 0x2f, 0x63, 0x6f, 0x70, 0x79, 0x5f, 0x74, 0x72
        /*007e*/ 	.byte	0x61, 0x69, 0x74, 0x73, 0x5f, 0x73, 0x6d, 0x31, 0x30, 0x30, 0x2e, 0x68, 0x70, 0x70, 0x00
	.type		$str$27,@object
	.size		$str$27,(__unnamed_1 - $str$27)
$str$27:
        /*008d*/ 	.byte	0x28, 0x28, 0x75, 0x69, 0x6e, 0x74, 0x33, 0x32, 0x5f, 0x74, 0x28, 0x74, 0x68, 0x72, 0x65, 0x61
        /*009d*/ 	.byte	0x64, 0x49, 0x64, 0x78, 0x2e, 0x78, 0x29, 0x20, 0x2f, 0x20, 0x33, 0x32, 0x29, 0x20, 0x25, 0x20
        /*00ad*/ 	.byte	0x34, 0x29, 0x20, 0x3d, 0x3d, 0x20, 0x28, 0x28, 0x28, 0x74, 0x6d, 0x65, 0x6d, 0x5f, 0x61, 0x64
        /*00bd*/ 	.byte	0x64, 0x72, 0x20, 0x3e, 0x3e, 0x20, 0x31, 0x36, 0x29, 0x20, 0x2f, 0x20, 0x33, 0x32, 0x29, 0x20
        /*00cd*/ 	.byte	0x25, 0x20, 0x34, 0x29, 0x00
	.type		__unnamed_1,@object
	.size		__unnamed_1,(__unnamed_2 - __unnamed_1)
__unnamed_1:
        /*00d2*/ 	.byte	0x61, 0x75, 0x74, 0x6f, 0x20, 0x63, 0x75, 0x74, 0x65, 0x3a, 0x3a, 0x61, 0x73, 0x5f, 0x70, 0x6f
        /* <DEDUP_REMOVED lines=24> */
        /*0262*/ 	.byte	0x43, 0x3c, 0x38, 0x31, 0x39, 0x32, 0x3e, 0x3e, 0x3e, 0x3e, 0x5d, 0x00
	.type		__unnamed_2,@object
	.size		__unnamed_2,(.L_2 - __unnamed_2)
__unnamed_2:
        /* <DEDUP_REMOVED lines=42> */
        /*050e*/ 	.byte	0x3e, 0x3e, 0x3e, 0x3e, 0x5d, 0x00
.L_2:


//--------------------- .nv.shared._ZN7cutlass13device_kernelINS_4conv6kernel13ConvUniversalINS1_16ConvProblemShapeILNS1_8OperatorE1ELi2EEENS1_10collective14CollectiveConvINS1_47MainloopSm100TmaUmmaWarpSpecializedImplicitGemmILS5_1ELi41ELi2ELi1ELi2EN4cute5tupleIJNSA_1CILi2EEENSC_ILi1EEESE_EEEEENSB_IJNSC_ILi256EEENSC_ILi64EEENSB_IJNSC_ILi32EEEEEEEEENS_12float_e4m3_tESM_NSA_8TiledMMAINSA_8MMA_AtomIJNSA_10MMA_TraitsINSA_25SM100_MMA_F8F6F4_2x1SM_SSEJSM_SM_fSH_SI_NSA_17integral_constantINSA_4UMMA5MajorELST_0EEENSR_IST_LST_1EEENSR_INSS_7ScaleInELSW_0EEESX_EEEEEENSA_6LayoutINSB_IJSE_SE_SE_EEENSB_IJNSC_ILi0EEES12_S12_EEEEENSB_IJNSA_10UnderscoreES15_S15_EEEEENS7_6detail27Sm100ImplicitGemmTileTraitsINSA_25SM100_TMA_2SM_LOAD_IM2COLENSA_14ComposedLayoutINSA_7SwizzleILi1ELi4ELi3EEENSA_18smem_ptr_flag_bitsILi8EEENS10_INSB_IJNSC_ILi8EEESJ_EEENSB_IJSJ_SE_EEEEEEEvEENS19_INSA_18SM100_TMA_2SM_LOADENS1B_IS1D_S1F_NS10_INSB_IJSJ_S1G_EEENSB_IJSE_SJ_EEEEEEEvEEEENS_8epilogue10collective18CollectiveEpilogueINS1T_23Sm100TmaWarpSpecializedILi1ELi1ELi64ELb0ELb0EEEJNSB_IJNSC_ILi128EEESI_SK_EEENSB_IJNS10_IS1Y_SE_EENS10_ISI_SE_EEEEESM_NSB_IJNSB_IJlllEEESE_S12_EEESM_S24_NS1T_6fusion15FusionCallbacksIS1X_NS25_17LinearCombinationISM_fSM_fLNS_15FloatRoundStyleE2EEES1Z_S22_JEEENSA_5SM1004TMEM4LOAD26SM100_TMEM_LOAD_32dp32b64xENSA_20SM90_TMA_LOAD_IM2COLENS1B_INS1C_ILi2ELi4ELi3EEES1F_NS10_INSB_IJS1G_SI_EEENSB_IJSI_SE_EEEEEEENSA_39AutoVectorizingCopyWithAssumedAlignmentILi128EEENSA_21SM90_TMA_STORE_IM2COLES2K_S2M_S2M_EEEvvEEEEvNT_6ParamsE --------------------------
	.section	.nv.shared._ZN7cutlass13device_kernelINS_4conv6kernel13ConvUniversalINS1_16ConvProblemShapeILNS1_8OperatorE1ELi2EEENS1_10collective14CollectiveConvINS1_47MainloopSm100TmaUmmaWarpSpecializedImplicitGemmILS5_1ELi41ELi2ELi1ELi2EN4cute5tupleIJNSA_1CILi2EEENSC_ILi1EEESE_EEEEENSB_IJNSC_ILi256EEENSC_ILi64EEENSB_IJNSC_ILi32EEEEEEEEENS_12float_e4m3_tESM_NSA_8TiledMMAINSA_8MMA_AtomIJNSA_10MMA_TraitsINSA_25SM100_MMA_F8F6F4_2x1SM_SSEJSM_SM_fSH_SI_NSA_17integral_constantINSA_4UMMA5MajorELST_0EEENSR_IST_LST_1EEENSR_INSS_7ScaleInELSW_0EEESX_EEEEEENSA_6LayoutINSB_IJSE_SE_SE_EEENSB_IJNSC_ILi0EEES12_S12_EEEEENSB_IJNSA_10UnderscoreES15_S15_EEEEENS7_6detail27Sm100ImplicitGemmTileTraitsINSA_25SM100_TMA_2SM_LOAD_IM2COLENSA_14ComposedLayoutINSA_7SwizzleILi1ELi4ELi3EEENSA_18smem_ptr_flag_bitsILi8EEENS10_INSB_IJNSC_ILi8EEESJ_EEENSB_IJSJ_SE_EEEEEEEvEENS19_INSA_18SM100_TMA_2SM_LOADENS1B_IS1D_S1F_NS10_INSB_IJSJ_S1G_EEENSB_IJSE_SJ_EEEEEEEvEEEENS_8epilogue10collective18CollectiveEpilogueINS1T_23Sm100TmaWarpSpecializedILi1ELi1ELi64ELb0ELb0EEEJNSB_IJNSC_ILi128EEESI_SK_EEENSB_IJNS10_IS1Y_SE_EENS10_ISI_SE_EEEEESM_NSB_IJNSB_IJlllEEESE_S12_EEESM_S24_NS1T_6fusion15FusionCallbacksIS1X_NS25_17LinearCombinationISM_fSM_fLNS_15FloatRoundStyleE2EEES1Z_S22_JEEENSA_5SM1004TMEM4LOAD26SM100_TMEM_LOAD_32dp32b64xENSA_20SM90_TMA_LOAD_IM2COLENS1B_INS1C_ILi2ELi4ELi3EEES1F_NS10_INSB_IJS1G_SI_EEENSB_IJSI_SE_EEEEEEENSA_39AutoVectorizingCopyWithAssumedAlignmentILi128EEENSA_21SM90_TMA_STORE_IM2COLES2K_S2M_S2M_EEEvvEEEEvNT_6ParamsE,"aw",@nobits
	.sectionflags	@""
	.align	16
	.zero		1024


//--------------------- .nv.shared.reserved.0     --------------------------
	.section	.nv.shared.reserved.0,"aw",@nobits
	.weak		__nv_reservedSMEM_offset_0_alias
	.size		__nv_reservedSMEM_offset_0_alias, 0, 64
	.other		__nv_reservedSMEM_offset_0_alias,@"STO_CUDA_RESERVED_SHARED STV_DEFAULT"
__nv_reservedSMEM_offset_0_alias:
	.zero		0
.nv.shared.reserved.0:
	.zero		64
	.weak		__nv_reservedSMEM_tcgen05_partition
	.type		__nv_reservedSMEM_tcgen05_partition,@object
	.size		__nv_reservedSMEM_tcgen05_partition,(.L_0 - __nv_reservedSMEM_tcgen05_partition)
__nv_reservedSMEM_tcgen05_partition:
	.zero		32
.L_0:


//--------------------- .nv.global                --------------------------
	.section	.nv.global,"aw",@nobits
.nv.global:
	.type		_ZN39_INTERNAL_9f6a7b9b_4_k_cu_7c499080_31454cute1_E,@object
	.size		_ZN39_INTERNAL_9f6a7b9b_4_k_cu_7c499080_31454cute1_E,(_ZN39_INTERNAL_9f6a7b9b_4_k_cu_7c499080_31454cuda3std3__45__cpo6cbeginE - _ZN39_INTERNAL_9f6a7b9b_4_k_cu_7c499080_31454cute1_E)
_ZN39_INTERNAL_9f6a7b9b_4_k_cu_7c499080_31454cute1_E:
	.zero		1
	.type		_ZN39_INTERNAL_9f6a7b9b_4_k_cu_7c499080_31454cuda3std3__45__cpo6cbeginE,@object
	.size		_ZN39_INTERNAL_9f6a7b9b_4_k_cu_7c499080_31454cuda3std3__45__cpo6cbeginE,(_ZN39_INTERNAL_9f6a7b9b_4_k_cu_7c499080_31454cuda3std3__48in_placeE - _ZN39_INTERNAL_9f6a7b9b_4_k_cu_7c499080_31454cuda3std3__45__cpo6cbeginE)
_ZN39_INTERNAL_9f6a7b9b_4_k_cu_7c499080_31454cuda3std3__45__cpo6cbeginE:
	.zero		1
	.type		_ZN39_INTERNAL_9f6a7b9b_4_k_cu_7c499080_31454cuda3std3__48in_placeE,@object
	.size		_ZN39_INTERNAL_9f6a7b9b_4_k_cu_7c499080_31454cuda3std3__48in_placeE,(_ZN39_INTERNAL_9f6a7b9b_4_k_cu_7c499080_31454cuda3std6ranges3__45__cpo9iter_moveE - _ZN39_INTERNAL_9f6a7b9b_4_k_cu_7c499080_31454cuda3std3__48in_placeE)
_ZN39_INTERNAL_9f6a7b9b_4_k_cu_7c499080_31454cuda3std3__48in_placeE:
	.zero		1
	.type		_ZN39_INTERNAL_9f6a7b9b_4_k_cu_7c499080_31454cuda3std6ranges3__45__cpo9iter_moveE,@object
	.size		_ZN39_INTERNAL_9f6a7b9b_4_k_cu_7c499080_31454cuda3std6ranges3__45__cpo9iter_moveE,(_ZN39_INTERNAL_9f6a7b9b_4_k_cu_7c499080_31454cuda3std3__45__cpo5beginE - _ZN39_INTERNAL_9f6a7b9b_4_k_cu_7c499080_31454cuda3std6ranges3__45__cpo9iter_moveE)
_ZN39_INTERNAL_9f6a7b9b_4_k_cu_7c499080_31454cuda3std6ranges3__45__cpo9iter_moveE:
	.zero		1
	.type		_ZN39_INTERNAL_9f6a7b9b_4_k_cu_7c499080_31454cuda3std3__45__cpo5beginE,@object
	.size		_ZN39_INTERNAL_9f6a7b9b_4_k_cu_7c499080_31454cuda3std3__45__cpo5beginE,(_ZN39_INTERNAL_9f6a7b9b_4_k_cu_7c499080_31454cuda3std3__441_GLOBAL__N__9f6a7b9b_4_k_cu_7c499080_31456ignoreE - _ZN39_INTERNAL_9f6a7b9b_4_k_cu_7c499080_31454cuda3std3__45__cpo5beginE)
_ZN39_INTERNAL_9f6a7b9b_4_k_cu_7c499080_31454cuda3std3__45__cpo5beginE:
	.zero		1
	.type		_ZN39_INTERNAL_9f6a7b9b_4_k_cu_7c499080_31454cuda3std3__441_GLOBAL__N__9f6a7b9b_4_k_cu_7c499080_31456ignoreE,@object
	.size		_ZN39_INTERNAL_9f6a7b9b_4_k_cu_7c499080_31454cuda3std3__441_GLOBAL__N__9f6a7b9b_4_k_cu_7c499080_31456ignoreE,(_ZN39_INTERNAL_9f6a7b9b_4_k_cu_7c499080_31454cute7productE - _ZN39_INTERNAL_9f6a7b9b_4_k_cu_7c499080_31454cuda3std3__441_GLOBAL__N__9f6a7b9b_4_k_cu_7c499080_31456ignoreE)
_ZN39_INTERNAL_9f6a7b9b_4_k_cu_7c499080_31454cuda3std3__441_GLOBAL__N__9f6a7b9b_4_k_cu_7c499080_31456ignoreE:
	.zero		1
	.type		_ZN39_INTERNAL_9f6a7b9b_4_k_cu_7c499080_31454cute7productE,@object
	.size		_ZN39_INTERNAL_9f6a7b9b_4_k_cu_7c499080_31454cute7productE,(_ZN39_INTERNAL_9f6a7b9b_4_k_cu_7c499080_31454cuda3std3__45__cpo3endE - _ZN39_INTERNAL_9f6a7b9b_4_k_cu_7c499080_31454cute7productE)
_ZN39_INTERNAL_9f6a7b9b_4_k_cu_7c499080_31454cute7productE:
	.zero		1
	.type		_ZN39_INTERNAL_9f6a7b9b_4_k_cu_7c499080_31454cuda3std3__45__cpo3endE,@object
	.size		_ZN39_INTERNAL_9f6a7b9b_4_k_cu_7c499080_31454cuda3std3__45__cpo3endE,(_ZN39_INTERNAL_9f6a7b9b_4_k_cu_7c499080_31454cuda3std3__419piecewise_constructE - _ZN39_INTERNAL_9f6a7b9b_4_k_cu_7c499080_31454cuda3std3__45__cpo3endE)
_ZN39_INTERNAL_9f6a7b9b_4_k_cu_7c499080_31454cuda3std3__45__cpo3endE:
	.zero		1
	.type		_ZN39_INTERNAL_9f6a7b9b_4_k_cu_7c499080_31454cuda3std3__419piecewise_constructE,@object
	.size		_ZN39_INTERNAL_9f6a7b9b_4_k_cu_7c499080_31454cuda3std3__419piecewise_constructE,(_ZN39_INTERNAL_9f6a7b9b_4_k_cu_7c499080_31454cuda3std3__45__cpo4cendE - _ZN39_INTERNAL_9f6a7b9b_4_k_cu_7c499080_31454cuda3std3__419piecewise_constructE)
_ZN39_INTERNAL_9f6a7b9b_4_k_cu_7c499080_31454cuda3std3__419piecewise_constructE:
	.zero		1
	.type		_ZN39_INTERNAL_9f6a7b9b_4_k_cu_7c499080_31454cuda3std3__45__cpo4cendE,@object
	.size		_ZN39_INTERNAL_9f6a7b9b_4_k_cu_7c499080_31454cuda3std3__45__cpo4cendE,(_ZN39_INTERNAL_9f6a7b9b_4_k_cu_7c499080_31454cuda3std6ranges3__45__cpo4swapE - _ZN39_INTERNAL_9f6a7b9b_4_k_cu_7c499080_31454cuda3std3__45__cpo4cendE)
_ZN39_INTERNAL_9f6a7b9b_4_k_cu_7c499080_31454cuda3std3__45__cpo4cendE:
	.zero		1
	.type		_ZN39_INTERNAL_9f6a7b9b_4_k_cu_7c499080_31454cuda3std6ranges3__45__cpo4swapE,@object
	.size		_ZN39_INTERNAL_9f6a7b9b_4_k_cu_7c499080_31454cuda3std6ranges3__45__cpo4swapE,(.L_10 - _ZN39_INTERNAL_9f6a7b9b_4_k_cu_7c499080_31454cuda3std6ranges3__45__cpo4swapE)
_ZN39_INTERNAL_9f6a7b9b_4_k_cu_7c499080_31454cuda3std6ranges3__45__cpo4swapE:
	.zero		1
.L_10:


//--------------------- .nv.constant0._ZN7cutlass13device_kernelINS_4conv6kernel13ConvUniversalINS1_16ConvProblemShapeILNS1_8OperatorE1ELi2EEENS1_10collective14CollectiveConvINS1_47MainloopSm100TmaUmmaWarpSpecializedImplicitGemmILS5_1ELi41ELi2ELi1ELi2EN4cute5tupleIJNSA_1CILi2EEENSC_ILi1EEESE_EEEEENSB_IJNSC_ILi256EEENSC_ILi64EEENSB_IJNSC_ILi32EEEEEEEEENS_12float_e4m3_tESM_NSA_8TiledMMAINSA_8MMA_AtomIJNSA_10MMA_TraitsINSA_25SM100_MMA_F8F6F4_2x1SM_SSEJSM_SM_fSH_SI_NSA_17integral_constantINSA_4UMMA5MajorELST_0EEENSR_IST_LST_1EEENSR_INSS_7ScaleInELSW_0EEESX_EEEEEENSA_6LayoutINSB_IJSE_SE_SE_EEENSB_IJNSC_ILi0EEES12_S12_EEEEENSB_IJNSA_10UnderscoreES15_S15_EEEEENS7_6detail27Sm100ImplicitGemmTileTraitsINSA_25SM100_TMA_2SM_LOAD_IM2COLENSA_14ComposedLayoutINSA_7SwizzleILi1ELi4ELi3EEENSA_18smem_ptr_flag_bitsILi8EEENS10_INSB_IJNSC_ILi8EEESJ_EEENSB_IJSJ_SE_EEEEEEEvEENS19_INSA_18SM100_TMA_2SM_LOADENS1B_IS1D_S1F_NS10_INSB_IJSJ_S1G_EEENSB_IJSE_SJ_EEEEEEEvEEEENS_8epilogue10collective18CollectiveEpilogueINS1T_23Sm100TmaWarpSpecializedILi1ELi1ELi64ELb0ELb0EEEJNSB_IJNSC_ILi128EEESI_SK_EEENSB_IJNS10_IS1Y_SE_EENS10_ISI_SE_EEEEESM_NSB_IJNSB_IJlllEEESE_S12_EEESM_S24_NS1T_6fusion15FusionCallbacksIS1X_NS25_17LinearCombinationISM_fSM_fLNS_15FloatRoundStyleE2EEES1Z_S22_JEEENSA_5SM1004TMEM4LOAD26SM100_TMEM_LOAD_32dp32b64xENSA_20SM90_TMA_LOAD_IM2COLENS1B_INS1C_ILi2ELi4ELi3EEES1F_NS10_INSB_IJS1G_SI_EEENSB_IJSI_SE_EEEEEEENSA_39AutoVectorizingCopyWithAssumedAlignmentILi128EEENSA_21SM90_TMA_STORE_IM2COLES2K_S2M_S2M_EEEvvEEEEvNT_6ParamsE --------------------------
	.section	.nv.constant0._ZN7cutlass13device_kernelINS_4conv6kernel13ConvUniversalINS1_16ConvProblemShapeILNS1_8OperatorE1ELi2EEENS1_10collective14CollectiveConvINS1_47MainloopSm100TmaUmmaWarpSpecializedImplicitGemmILS5_1ELi41ELi2ELi1ELi2EN4cute5tupleIJNSA_1CILi2EEENSC_ILi1EEESE_EEEEENSB_IJNSC_ILi256EEENSC_ILi64EEENSB_IJNSC_ILi32EEEEEEEEENS_12float_e4m3_tESM_NSA_8TiledMMAINSA_8MMA_AtomIJNSA_10MMA_TraitsINSA_25SM100_MMA_F8F6F4_2x1SM_SSEJSM_SM_fSH_SI_NSA_17integral_constantINSA_4UMMA5MajorELST_0EEENSR_IST_LST_1EEENSR_INSS_7ScaleInELSW_0EEESX_EEEEEENSA_6LayoutINSB_IJSE_SE_SE_EEENSB_IJNSC_ILi0EEES12_S12_EEEEENSB_IJNSA_10UnderscoreES15_S15_EEEEENS7_6detail27Sm100ImplicitGemmTileTraitsINSA_25SM100_TMA_2SM_LOAD_IM2COLENSA_14ComposedLayoutINSA_7SwizzleILi1ELi4ELi3EEENSA_18smem_ptr_flag_bitsILi8EEENS10_INSB_IJNSC_ILi8EEESJ_EEENSB_IJSJ_SE_EEEEEEEvEENS19_INSA_18SM100_TMA_2SM_LOADENS1B_IS1D_S1F_NS10_INSB_IJSJ_S1G_EEENSB_IJSE_SJ_EEEEEEEvEEEENS_8epilogue10collective18CollectiveEpilogueINS1T_23Sm100TmaWarpSpecializedILi1ELi1ELi64ELb0ELb0EEEJNSB_IJNSC_ILi128EEESI_SK_EEENSB_IJNS10_IS1Y_SE_EENS10_ISI_SE_EEEEESM_NSB_IJNSB_IJlllEEESE_S12_EEESM_S24_NS1T_6fusion15FusionCallbacksIS1X_NS25_17LinearCombinationISM_fSM_fLNS_15FloatRoundStyleE2EEES1Z_S22_JEEENSA_5SM1004TMEM4LOAD26SM100_TMEM_LOAD_32dp32b64xENSA_20SM90_TMA_LOAD_IM2COLENS1B_INS1C_ILi2ELi4ELi3EEES1F_NS10_INSB_IJS1G_SI_EEENSB_IJSI_SE_EEEEEEENSA_39AutoVectorizingCopyWithAssumedAlignmentILi128EEENSA_21SM90_TMA_STORE_IM2COLES2K_S2M_S2M_EEEvvEEEEvNT_6ParamsE,"a",@progbits
	.sectionflags	@""
	.align	4
.nv.constant0._ZN7cutlass13device_kernelINS_4conv6kernel13ConvUniversalINS1_16ConvProblemShapeILNS1_8OperatorE1ELi2EEENS1_10collective14CollectiveConvINS1_47MainloopSm100TmaUmmaWarpSpecializedImplicitGemmILS5_1ELi41ELi2ELi1ELi2EN4cute5tupleIJNSA_1CILi2EEENSC_ILi1EEESE_EEEEENSB_IJNSC_ILi256EEENSC_ILi64EEENSB_IJNSC_ILi32EEEEEEEEENS_12float_e4m3_tESM_NSA_8TiledMMAINSA_8MMA_AtomIJNSA_10MMA_TraitsINSA_25SM100_MMA_F8F6F4_2x1SM_SSEJSM_SM_fSH_SI_NSA_17integral_constantINSA_4UMMA5MajorELST_0EEENSR_IST_LST_1EEENSR_INSS_7ScaleInELSW_0EEESX_EEEEEENSA_6LayoutINSB_IJSE_SE_SE_EEENSB_IJNSC_ILi0EEES12_S12_EEEEENSB_IJNSA_10UnderscoreES15_S15_EEEEENS7_6detail27Sm100ImplicitGemmTileTraitsINSA_25SM100_TMA_2SM_LOAD_IM2COLENSA_14ComposedLayoutINSA_7SwizzleILi1ELi4ELi3EEENSA_18smem_ptr_flag_bitsILi8EEENS10_INSB_IJNSC_ILi8EEESJ_EEENSB_IJSJ_SE_EEEEEEEvEENS19_INSA_18SM100_TMA_2SM_LOADENS1B_IS1D_S1F_NS10_INSB_IJSJ_S1G_EEENSB_IJSE_SJ_EEEEEEEvEEEENS_8epilogue10collective18CollectiveEpilogueINS1T_23Sm100TmaWarpSpecializedILi1ELi1ELi64ELb0ELb0EEEJNSB_IJNSC_ILi128EEESI_SK_EEENSB_IJNS10_IS1Y_SE_EENS10_ISI_SE_EEEEESM_NSB_IJNSB_IJlllEEESE_S12_EEESM_S24_NS1T_6fusion15FusionCallbacksIS1X_NS25_17LinearCombinationISM_fSM_fLNS_15FloatRoundStyleE2EEES1Z_S22_JEEENSA_5SM1004TMEM4LOAD26SM100_TMEM_LOAD_32dp32b64xENSA_20SM90_TMA_LOAD_IM2COLENS1B_INS1C_ILi2ELi4ELi3EEES1F_NS10_INSB_IJS1G_SI_EEENSB_IJSI_SE_EEEEEEENSA_39AutoVectorizingCopyWithAssumedAlignmentILi128EEENSA_21SM90_TMA_STORE_IM2COLES2K_S2M_S2M_EEEvvEEEEvNT_6ParamsE:
	.zero		2944


//--------------------- SYMBOLS --------------------------

	.type		.nv.reservedSmem.offset0,@object
	.size		.nv.reservedSmem.offset0,0x4
	.type		.nv.reservedSmem.cap,@object
	.size		.nv.reservedSmem.cap,0x4
	.type		__assertfail,@function
